//
// Generated by NVIDIA NVVM Compiler
//
// Compiler Build ID: CL-36424714
// Cuda compilation tools, release 13.0, V13.0.88
// Based on NVVM 20.0.0
//

.version 9.0
.target sm_100
.address_size 64

	// .globl	_Z12make_histoXXPfP4Nodeiiffii

.visible .entry _Z12make_histoXXPfP4Nodeiiffii(
	.param .u64 .ptr .align 1 _Z12make_histoXXPfP4Nodeiiffii_param_0,
	.param .u64 .ptr .align 1 _Z12make_histoXXPfP4Nodeiiffii_param_1,
	.param .u32 _Z12make_histoXXPfP4Nodeiiffii_param_2,
	.param .u32 _Z12make_histoXXPfP4Nodeiiffii_param_3,
	.param .f32 _Z12make_histoXXPfP4Nodeiiffii_param_4,
	.param .f32 _Z12make_histoXXPfP4Nodeiiffii_param_5,
	.param .u32 _Z12make_histoXXPfP4Nodeiiffii_param_6,
	.param .u32 _Z12make_histoXXPfP4Nodeiiffii_param_7
)
{
	.reg .pred 	%p<80>;
	.reg .b16 	%rs<10>;
	.reg .b32 	%r<159>;
	.reg .b32 	%f<468>;
	.reg .b64 	%rd<120>;
	.reg .b64 	%fd<4>;

	ld.param.u64 	%rd31, [_Z12make_histoXXPfP4Nodeiiffii_param_0];
	ld.param.u64 	%rd32, [_Z12make_histoXXPfP4Nodeiiffii_param_1];
	ld.param.u32 	%r66, [_Z12make_histoXXPfP4Nodeiiffii_param_2];
	ld.param.u32 	%r67, [_Z12make_histoXXPfP4Nodeiiffii_param_3];
	ld.param.f32 	%f57, [_Z12make_histoXXPfP4Nodeiiffii_param_5];
	ld.param.u32 	%r68, [_Z12make_histoXXPfP4Nodeiiffii_param_6];
	ld.param.u32 	%r69, [_Z12make_histoXXPfP4Nodeiiffii_param_7];
	cvta.to.global.u64 	%rd1, %rd31;
	cvta.to.global.u64 	%rd2, %rd32;
	mov.u32 	%r70, %ctaid.x;
	mov.u32 	%r71, %ntid.x;
	mov.u32 	%r72, %tid.x;
	mad.lo.s32 	%r73, %r70, %r71, %r72;
	mad.lo.s32 	%r1, %r69, %r73, %r68;
	mul.lo.s32 	%r2, %r66, %r66;
	mul.lo.s32 	%r74, %r2, %r66;
	setp.ge.s32 	%p1, %r1, %r74;
	@%p1 bra 	$L__BB0_91;
	div.s32 	%r3, %r1, %r2;
	mul.lo.s32 	%r75, %r2, %r3;
	sub.s32 	%r76, %r1, %r75;
	div.s32 	%r4, %r76, %r66;
	rem.s32 	%r5, %r1, %r66;
	mad.lo.s32 	%r77, %r4, %r66, %r75;
	add.s32 	%r78, %r77, %r5;
	mul.wide.s32 	%rd33, %r78, 24;
	add.s64 	%rd34, %rd2, %rd33;
	add.s64 	%rd3, %rd34, 12;
	ld.global.u32 	%r6, [%rd34+12];
	setp.lt.s32 	%p2, %r6, 1;
	@%p2 bra 	$L__BB0_91;
	ld.param.f32 	%f458, [_Z12make_histoXXPfP4Nodeiiffii_param_4];
	cvt.rn.f32.s32 	%f58, %r67;
	div.rn.f32 	%f1, %f58, %f458;
	ld.global.v2.f32 	{%f2, %f3}, [%rd3+-12];
	ld.global.f32 	%f4, [%rd3+-4];
	cvt.f64.f32 	%fd1, %f458;
	cvt.f64.f32 	%fd2, %f57;
	fma.rn.f64 	%fd3, %fd2, 0d3FFBB67AE8584CAA, %fd1;
	cvt.rn.f32.f64 	%f59, %fd3;
	mul.f32 	%f5, %f59, %f59;
	ld.global.u64 	%rd4, [%rd3+4];
	add.s32 	%r7, %r6, -1;
	setp.eq.s32 	%p3, %r6, 1;
	@%p3 bra 	$L__BB0_26;
	add.s32 	%r8, %r6, -2;
	cvt.u16.u32 	%rs1, %r6;
	mov.b32 	%r136, 0;
	mov.b16 	%rs9, 0;
$L__BB0_4:
	sub.s32 	%r11, %r7, %r136;
	sub.s32 	%r80, %r8, %r136;
	mul.wide.u32 	%rd35, %r136, 16;
	add.s64 	%rd36, %rd4, %rd35;
	ld.f32 	%f7, [%rd36];
	ld.f32 	%f8, [%rd36+4];
	ld.f32 	%f9, [%rd36+8];
	add.s32 	%r136, %r136, 1;
	ld.f32 	%f60, [%rd36+12];
	add.f32 	%f10, %f60, %f60;
	setp.lt.u32 	%p4, %r80, 3;
	mov.u32 	%r139, %r136;
	@%p4 bra 	$L__BB0_15;
	mov.b32 	%r138, 0;
	mov.u32 	%r139, %r136;
$L__BB0_6:
	.pragma "nounroll";
	ld.param.f32 	%f459, [_Z12make_histoXXPfP4Nodeiiffii_param_4];
	mul.wide.u32 	%rd37, %r139, 16;
	add.s64 	%rd5, %rd4, %rd37;
	ld.f32 	%f61, [%rd5];
	ld.f32 	%f62, [%rd5+4];
	ld.f32 	%f63, [%rd5+8];
	sub.f32 	%f64, %f61, %f7;
	sub.f32 	%f65, %f62, %f8;
	mul.f32 	%f66, %f65, %f65;
	fma.rn.f32 	%f67, %f64, %f64, %f66;
	sub.f32 	%f68, %f63, %f9;
	fma.rn.f32 	%f11, %f68, %f68, %f67;
	fma.rn.f32 	%f69, %f459, %f459, 0f3F800000;
	setp.gtu.f32 	%p5, %f11, %f69;
	@%p5 bra 	$L__BB0_8;
	ld.f32 	%f70, [%rd5+12];
	sqrt.rn.f32 	%f71, %f11;
	mul.f32 	%f72, %f1, %f71;
	cvt.rzi.s32.f32 	%r82, %f72;
	mul.f32 	%f73, %f10, %f70;
	mul.wide.s32 	%rd38, %r82, 4;
	add.s64 	%rd39, %rd1, %rd38;
	atom.global.add.f32 	%f74, [%rd39], %f73;
$L__BB0_8:
	ld.param.f32 	%f460, [_Z12make_histoXXPfP4Nodeiiffii_param_4];
	ld.f32 	%f75, [%rd5+16];
	ld.f32 	%f76, [%rd5+20];
	ld.f32 	%f77, [%rd5+24];
	sub.f32 	%f78, %f75, %f7;
	sub.f32 	%f79, %f76, %f8;
	mul.f32 	%f80, %f79, %f79;
	fma.rn.f32 	%f81, %f78, %f78, %f80;
	sub.f32 	%f82, %f77, %f9;
	fma.rn.f32 	%f12, %f82, %f82, %f81;
	fma.rn.f32 	%f83, %f460, %f460, 0f3F800000;
	setp.gtu.f32 	%p6, %f12, %f83;
	@%p6 bra 	$L__BB0_10;
	ld.f32 	%f84, [%rd5+28];
	sqrt.rn.f32 	%f85, %f12;
	mul.f32 	%f86, %f1, %f85;
	cvt.rzi.s32.f32 	%r83, %f86;
	mul.f32 	%f87, %f10, %f84;
	mul.wide.s32 	%rd40, %r83, 4;
	add.s64 	%rd41, %rd1, %rd40;
	atom.global.add.f32 	%f88, [%rd41], %f87;
$L__BB0_10:
	ld.param.f32 	%f461, [_Z12make_histoXXPfP4Nodeiiffii_param_4];
	ld.f32 	%f89, [%rd5+32];
	ld.f32 	%f90, [%rd5+36];
	ld.f32 	%f91, [%rd5+40];
	sub.f32 	%f92, %f89, %f7;
	sub.f32 	%f93, %f90, %f8;
	mul.f32 	%f94, %f93, %f93;
	fma.rn.f32 	%f95, %f92, %f92, %f94;
	sub.f32 	%f96, %f91, %f9;
	fma.rn.f32 	%f13, %f96, %f96, %f95;
	fma.rn.f32 	%f97, %f461, %f461, 0f3F800000;
	setp.gtu.f32 	%p7, %f13, %f97;
	@%p7 bra 	$L__BB0_12;
	ld.f32 	%f98, [%rd5+44];
	sqrt.rn.f32 	%f99, %f13;
	mul.f32 	%f100, %f1, %f99;
	cvt.rzi.s32.f32 	%r84, %f100;
	mul.f32 	%f101, %f10, %f98;
	mul.wide.s32 	%rd42, %r84, 4;
	add.s64 	%rd43, %rd1, %rd42;
	atom.global.add.f32 	%f102, [%rd43], %f101;
$L__BB0_12:
	ld.param.f32 	%f462, [_Z12make_histoXXPfP4Nodeiiffii_param_4];
	ld.f32 	%f103, [%rd5+48];
	ld.f32 	%f104, [%rd5+52];
	ld.f32 	%f105, [%rd5+56];
	sub.f32 	%f106, %f103, %f7;
	sub.f32 	%f107, %f104, %f8;
	mul.f32 	%f108, %f107, %f107;
	fma.rn.f32 	%f109, %f106, %f106, %f108;
	sub.f32 	%f110, %f105, %f9;
	fma.rn.f32 	%f14, %f110, %f110, %f109;
	fma.rn.f32 	%f111, %f462, %f462, 0f3F800000;
	setp.gtu.f32 	%p8, %f14, %f111;
	@%p8 bra 	$L__BB0_14;
	ld.f32 	%f112, [%rd5+60];
	sqrt.rn.f32 	%f113, %f14;
	mul.f32 	%f114, %f1, %f113;
	cvt.rzi.s32.f32 	%r85, %f114;
	mul.f32 	%f115, %f10, %f112;
	mul.wide.s32 	%rd44, %r85, 4;
	add.s64 	%rd45, %rd1, %rd44;
	atom.global.add.f32 	%f116, [%rd45], %f115;
$L__BB0_14:
	add.s32 	%r139, %r139, 4;
	add.s32 	%r138, %r138, 4;
	and.b32  	%r86, %r11, -4;
	setp.ne.s32 	%p9, %r138, %r86;
	@%p9 bra 	$L__BB0_6;
$L__BB0_15:
	and.b32  	%r87, %r11, 3;
	setp.eq.s32 	%p10, %r87, 0;
	@%p10 bra 	$L__BB0_25;
	xor.b16  	%rs6, %rs9, 3;
	add.s16 	%rs3, %rs6, %rs1;
	and.b16  	%rs7, %rs3, 3;
	setp.eq.s16 	%p11, %rs7, 1;
	@%p11 bra 	$L__BB0_22;
	ld.param.f32 	%f463, [_Z12make_histoXXPfP4Nodeiiffii_param_4];
	mul.wide.u32 	%rd46, %r139, 16;
	add.s64 	%rd6, %rd4, %rd46;
	ld.f32 	%f117, [%rd6];
	ld.f32 	%f118, [%rd6+4];
	ld.f32 	%f119, [%rd6+8];
	sub.f32 	%f120, %f117, %f7;
	sub.f32 	%f121, %f118, %f8;
	mul.f32 	%f122, %f121, %f121;
	fma.rn.f32 	%f123, %f120, %f120, %f122;
	sub.f32 	%f124, %f119, %f9;
	fma.rn.f32 	%f15, %f124, %f124, %f123;
	fma.rn.f32 	%f125, %f463, %f463, 0f3F800000;
	setp.gtu.f32 	%p12, %f15, %f125;
	@%p12 bra 	$L__BB0_19;
	ld.f32 	%f126, [%rd6+12];
	sqrt.rn.f32 	%f127, %f15;
	mul.f32 	%f128, %f1, %f127;
	cvt.rzi.s32.f32 	%r88, %f128;
	mul.f32 	%f129, %f10, %f126;
	mul.wide.s32 	%rd47, %r88, 4;
	add.s64 	%rd48, %rd1, %rd47;
	atom.global.add.f32 	%f130, [%rd48], %f129;
$L__BB0_19:
	ld.param.f32 	%f464, [_Z12make_histoXXPfP4Nodeiiffii_param_4];
	ld.f32 	%f131, [%rd6+16];
	ld.f32 	%f132, [%rd6+20];
	ld.f32 	%f133, [%rd6+24];
	sub.f32 	%f134, %f131, %f7;
	sub.f32 	%f135, %f132, %f8;
	mul.f32 	%f136, %f135, %f135;
	fma.rn.f32 	%f137, %f134, %f134, %f136;
	sub.f32 	%f138, %f133, %f9;
	fma.rn.f32 	%f16, %f138, %f138, %f137;
	fma.rn.f32 	%f139, %f464, %f464, 0f3F800000;
	setp.gtu.f32 	%p13, %f16, %f139;
	@%p13 bra 	$L__BB0_21;
	ld.f32 	%f140, [%rd6+28];
	sqrt.rn.f32 	%f141, %f16;
	mul.f32 	%f142, %f1, %f141;
	cvt.rzi.s32.f32 	%r89, %f142;
	mul.f32 	%f143, %f10, %f140;
	mul.wide.s32 	%rd49, %r89, 4;
	add.s64 	%rd50, %rd1, %rd49;
	atom.global.add.f32 	%f144, [%rd50], %f143;
$L__BB0_21:
	add.s32 	%r139, %r139, 2;
$L__BB0_22:
	and.b16  	%rs8, %rs3, 1;
	setp.eq.b16 	%p14, %rs8, 1;
	not.pred 	%p15, %p14;
	@%p15 bra 	$L__BB0_25;
	ld.param.f32 	%f465, [_Z12make_histoXXPfP4Nodeiiffii_param_4];
	mul.wide.u32 	%rd51, %r139, 16;
	add.s64 	%rd7, %rd4, %rd51;
	ld.f32 	%f145, [%rd7];
	ld.f32 	%f146, [%rd7+4];
	ld.f32 	%f147, [%rd7+8];
	sub.f32 	%f148, %f145, %f7;
	sub.f32 	%f149, %f146, %f8;
	mul.f32 	%f150, %f149, %f149;
	fma.rn.f32 	%f151, %f148, %f148, %f150;
	sub.f32 	%f152, %f147, %f9;
	fma.rn.f32 	%f17, %f152, %f152, %f151;
	fma.rn.f32 	%f153, %f465, %f465, 0f3F800000;
	setp.gtu.f32 	%p16, %f17, %f153;
	@%p16 bra 	$L__BB0_25;
	ld.f32 	%f154, [%rd7+12];
	sqrt.rn.f32 	%f155, %f17;
	mul.f32 	%f156, %f1, %f155;
	cvt.rzi.s32.f32 	%r90, %f156;
	mul.f32 	%f157, %f10, %f154;
	mul.wide.s32 	%rd52, %r90, 4;
	add.s64 	%rd53, %rd1, %rd52;
	atom.global.add.f32 	%f158, [%rd53], %f157;
$L__BB0_25:
	setp.eq.s32 	%p17, %r136, %r7;
	add.s16 	%rs9, %rs9, 1;
	@%p17 bra 	$L__BB0_26;
	bra.uni 	$L__BB0_4;
$L__BB0_26:
	ld.param.f32 	%f466, [_Z12make_histoXXPfP4Nodeiiffii_param_4];
	mul.f32 	%f6, %f466, %f466;
	add.s32 	%r147, %r3, 1;
	setp.ge.s32 	%p18, %r147, %r66;
	@%p18 bra 	$L__BB0_27;
	bra.uni 	$L__BB0_92;
$L__BB0_27:
	add.s32 	%r141, %r4, 1;
	setp.ge.s32 	%p37, %r141, %r66;
	@%p37 bra 	$L__BB0_58;
	setp.lt.s32 	%p38, %r66, 1;
	add.f32 	%f18, %f6, 0f3F800000;
	@%p38 bra 	$L__BB0_58;
$L__BB0_29:
	mad.lo.s32 	%r106, %r141, %r66, %r5;
	mul.wide.s32 	%rd74, %r106, 24;
	add.s64 	%rd75, %rd2, %rd74;
	ld.global.f32 	%f261, [%rd75+4];
	sub.f32 	%f262, %f261, %f3;
	mul.f32 	%f19, %f262, %f262;
	mov.b32 	%r142, 0;
$L__BB0_30:
	mad.lo.s32 	%r108, %r2, %r142, %r106;
	mul.wide.s32 	%rd76, %r108, 24;
	add.s64 	%rd77, %rd2, %rd76;
	add.s64 	%rd8, %rd77, 8;
	ld.global.f32 	%f263, [%rd77+8];
	sub.f32 	%f264, %f263, %f4;
	fma.rn.f32 	%f265, %f264, %f264, %f19;
	setp.gtu.f32 	%p39, %f265, %f5;
	@%p39 bra 	$L__BB0_56;
	ld.global.u32 	%r23, [%rd3];
	ld.global.u64 	%rd9, [%rd8+8];
	setp.lt.s32 	%p40, %r23, 1;
	@%p40 bra 	$L__BB0_56;
	ld.global.u64 	%rd10, [%rd3+4];
	ld.global.u32 	%r24, [%rd8+4];
	and.b32  	%r25, %r24, 2147483644;
	mov.b32 	%r143, 0;
$L__BB0_33:
	setp.lt.s32 	%p41, %r24, 1;
	mul.wide.u32 	%rd78, %r143, 16;
	add.s64 	%rd11, %rd10, %rd78;
	ld.f32 	%f20, [%rd11];
	ld.f32 	%f21, [%rd11+4];
	ld.f32 	%f22, [%rd11+8];
	@%p41 bra 	$L__BB0_55;
	setp.lt.u32 	%p42, %r24, 4;
	ld.f32 	%f266, [%rd11+12];
	add.f32 	%f23, %f266, %f266;
	mov.b32 	%r146, 0;
	@%p42 bra 	$L__BB0_45;
	mov.b32 	%r144, 0;
$L__BB0_36:
	.pragma "nounroll";
	mul.wide.u32 	%rd79, %r144, 16;
	add.s64 	%rd12, %rd9, %rd79;
	ld.f32 	%f267, [%rd12];
	ld.f32 	%f268, [%rd12+4];
	ld.f32 	%f269, [%rd12+8];
	sub.f32 	%f270, %f267, %f20;
	sub.f32 	%f271, %f268, %f21;
	mul.f32 	%f272, %f271, %f271;
	fma.rn.f32 	%f273, %f270, %f270, %f272;
	sub.f32 	%f274, %f269, %f22;
	fma.rn.f32 	%f24, %f274, %f274, %f273;
	setp.gtu.f32 	%p43, %f24, %f18;
	@%p43 bra 	$L__BB0_38;
	ld.f32 	%f275, [%rd12+12];
	sqrt.rn.f32 	%f276, %f24;
	mul.f32 	%f277, %f1, %f276;
	cvt.rzi.s32.f32 	%r112, %f277;
	mul.f32 	%f278, %f23, %f275;
	mul.wide.s32 	%rd80, %r112, 4;
	add.s64 	%rd81, %rd1, %rd80;
	atom.global.add.f32 	%f279, [%rd81], %f278;
$L__BB0_38:
	ld.f32 	%f280, [%rd12+16];
	ld.f32 	%f281, [%rd12+20];
	ld.f32 	%f282, [%rd12+24];
	sub.f32 	%f283, %f280, %f20;
	sub.f32 	%f284, %f281, %f21;
	mul.f32 	%f285, %f284, %f284;
	fma.rn.f32 	%f286, %f283, %f283, %f285;
	sub.f32 	%f287, %f282, %f22;
	fma.rn.f32 	%f25, %f287, %f287, %f286;
	setp.gtu.f32 	%p44, %f25, %f18;
	@%p44 bra 	$L__BB0_40;
	ld.f32 	%f288, [%rd12+28];
	sqrt.rn.f32 	%f289, %f25;
	mul.f32 	%f290, %f1, %f289;
	cvt.rzi.s32.f32 	%r113, %f290;
	mul.f32 	%f291, %f23, %f288;
	mul.wide.s32 	%rd82, %r113, 4;
	add.s64 	%rd83, %rd1, %rd82;
	atom.global.add.f32 	%f292, [%rd83], %f291;
$L__BB0_40:
	ld.f32 	%f293, [%rd12+32];
	ld.f32 	%f294, [%rd12+36];
	ld.f32 	%f295, [%rd12+40];
	sub.f32 	%f296, %f293, %f20;
	sub.f32 	%f297, %f294, %f21;
	mul.f32 	%f298, %f297, %f297;
	fma.rn.f32 	%f299, %f296, %f296, %f298;
	sub.f32 	%f300, %f295, %f22;
	fma.rn.f32 	%f26, %f300, %f300, %f299;
	setp.gtu.f32 	%p45, %f26, %f18;
	@%p45 bra 	$L__BB0_42;
	ld.f32 	%f301, [%rd12+44];
	sqrt.rn.f32 	%f302, %f26;
	mul.f32 	%f303, %f1, %f302;
	cvt.rzi.s32.f32 	%r114, %f303;
	mul.f32 	%f304, %f23, %f301;
	mul.wide.s32 	%rd84, %r114, 4;
	add.s64 	%rd85, %rd1, %rd84;
	atom.global.add.f32 	%f305, [%rd85], %f304;
$L__BB0_42:
	ld.f32 	%f306, [%rd12+48];
	ld.f32 	%f307, [%rd12+52];
	ld.f32 	%f308, [%rd12+56];
	sub.f32 	%f309, %f306, %f20;
	sub.f32 	%f310, %f307, %f21;
	mul.f32 	%f311, %f310, %f310;
	fma.rn.f32 	%f312, %f309, %f309, %f311;
	sub.f32 	%f313, %f308, %f22;
	fma.rn.f32 	%f27, %f313, %f313, %f312;
	setp.gtu.f32 	%p46, %f27, %f18;
	@%p46 bra 	$L__BB0_44;
	ld.f32 	%f314, [%rd12+60];
	sqrt.rn.f32 	%f315, %f27;
	mul.f32 	%f316, %f1, %f315;
	cvt.rzi.s32.f32 	%r115, %f316;
	mul.f32 	%f317, %f23, %f314;
	mul.wide.s32 	%rd86, %r115, 4;
	add.s64 	%rd87, %rd1, %rd86;
	atom.global.add.f32 	%f318, [%rd87], %f317;
$L__BB0_44:
	add.s32 	%r144, %r144, 4;
	setp.ne.s32 	%p47, %r144, %r25;
	mov.u32 	%r146, %r25;
	@%p47 bra 	$L__BB0_36;
$L__BB0_45:
	and.b32  	%r116, %r24, 3;
	setp.eq.s32 	%p48, %r116, 0;
	@%p48 bra 	$L__BB0_55;
	setp.eq.s32 	%p49, %r116, 1;
	@%p49 bra 	$L__BB0_52;
	mul.wide.u32 	%rd88, %r146, 16;
	add.s64 	%rd13, %rd9, %rd88;
	ld.f32 	%f319, [%rd13];
	ld.f32 	%f320, [%rd13+4];
	ld.f32 	%f321, [%rd13+8];
	sub.f32 	%f322, %f319, %f20;
	sub.f32 	%f323, %f320, %f21;
	mul.f32 	%f324, %f323, %f323;
	fma.rn.f32 	%f325, %f322, %f322, %f324;
	sub.f32 	%f326, %f321, %f22;
	fma.rn.f32 	%f28, %f326, %f326, %f325;
	setp.gtu.f32 	%p50, %f28, %f18;
	@%p50 bra 	$L__BB0_49;
	ld.f32 	%f327, [%rd13+12];
	sqrt.rn.f32 	%f328, %f28;
	mul.f32 	%f329, %f1, %f328;
	cvt.rzi.s32.f32 	%r117, %f329;
	mul.f32 	%f330, %f23, %f327;
	mul.wide.s32 	%rd89, %r117, 4;
	add.s64 	%rd90, %rd1, %rd89;
	atom.global.add.f32 	%f331, [%rd90], %f330;
$L__BB0_49:
	ld.f32 	%f332, [%rd13+16];
	ld.f32 	%f333, [%rd13+20];
	ld.f32 	%f334, [%rd13+24];
	sub.f32 	%f335, %f332, %f20;
	sub.f32 	%f336, %f333, %f21;
	mul.f32 	%f337, %f336, %f336;
	fma.rn.f32 	%f338, %f335, %f335, %f337;
	sub.f32 	%f339, %f334, %f22;
	fma.rn.f32 	%f29, %f339, %f339, %f338;
	setp.gtu.f32 	%p51, %f29, %f18;
	@%p51 bra 	$L__BB0_51;
	ld.f32 	%f340, [%rd13+28];
	sqrt.rn.f32 	%f341, %f29;
	mul.f32 	%f342, %f1, %f341;
	cvt.rzi.s32.f32 	%r118, %f342;
	mul.f32 	%f343, %f23, %f340;
	mul.wide.s32 	%rd91, %r118, 4;
	add.s64 	%rd92, %rd1, %rd91;
	atom.global.add.f32 	%f344, [%rd92], %f343;
$L__BB0_51:
	add.s32 	%r146, %r146, 2;
$L__BB0_52:
	and.b32  	%r119, %r24, 1;
	setp.eq.b32 	%p52, %r119, 1;
	not.pred 	%p53, %p52;
	@%p53 bra 	$L__BB0_55;
	mul.wide.u32 	%rd93, %r146, 16;
	add.s64 	%rd14, %rd9, %rd93;
	ld.f32 	%f345, [%rd14];
	ld.f32 	%f346, [%rd14+4];
	ld.f32 	%f347, [%rd14+8];
	sub.f32 	%f348, %f345, %f20;
	sub.f32 	%f349, %f346, %f21;
	mul.f32 	%f350, %f349, %f349;
	fma.rn.f32 	%f351, %f348, %f348, %f350;
	sub.f32 	%f352, %f347, %f22;
	fma.rn.f32 	%f30, %f352, %f352, %f351;
	setp.gtu.f32 	%p54, %f30, %f18;
	@%p54 bra 	$L__BB0_55;
	ld.f32 	%f353, [%rd14+12];
	sqrt.rn.f32 	%f354, %f30;
	mul.f32 	%f355, %f1, %f354;
	cvt.rzi.s32.f32 	%r120, %f355;
	mul.f32 	%f356, %f23, %f353;
	mul.wide.s32 	%rd94, %r120, 4;
	add.s64 	%rd95, %rd1, %rd94;
	atom.global.add.f32 	%f357, [%rd95], %f356;
$L__BB0_55:
	add.s32 	%r143, %r143, 1;
	setp.ne.s32 	%p55, %r143, %r23;
	@%p55 bra 	$L__BB0_33;
$L__BB0_56:
	add.s32 	%r142, %r142, 1;
	setp.ne.s32 	%p56, %r142, %r66;
	@%p56 bra 	$L__BB0_30;
	add.s32 	%r141, %r141, 1;
	setp.eq.s32 	%p57, %r141, %r66;
	@%p57 bra 	$L__BB0_58;
	bra.uni 	$L__BB0_29;
$L__BB0_58:
	add.s32 	%r152, %r5, 1;
	setp.ge.s32 	%p58, %r152, %r66;
	@%p58 bra 	$L__BB0_91;
	ld.param.f32 	%f467, [_Z12make_histoXXPfP4Nodeiiffii_param_4];
	setp.lt.s32 	%p59, %r66, 1;
	fma.rn.f32 	%f42, %f467, %f467, 0f3F800000;
	@%p59 bra 	$L__BB0_91;
$L__BB0_60:
	mul.wide.s32 	%rd96, %r152, 24;
	add.s64 	%rd97, %rd2, %rd96;
	ld.global.f32 	%f358, [%rd97];
	sub.f32 	%f359, %f358, %f2;
	mul.f32 	%f43, %f359, %f359;
	mov.b32 	%r153, 0;
$L__BB0_61:
	mad.lo.s32 	%r50, %r153, %r66, %r152;
	mul.wide.s32 	%rd98, %r50, 24;
	add.s64 	%rd99, %rd2, %rd98;
	ld.global.f32 	%f360, [%rd99+4];
	sub.f32 	%f361, %f360, %f3;
	mul.f32 	%f44, %f361, %f361;
	mov.b32 	%r154, 0;
$L__BB0_62:
	mad.lo.s32 	%r123, %r2, %r154, %r50;
	mul.wide.s32 	%rd100, %r123, 24;
	add.s64 	%rd101, %rd2, %rd100;
	add.s64 	%rd22, %rd101, 8;
	ld.global.f32 	%f362, [%rd101+8];
	sub.f32 	%f363, %f362, %f4;
	fma.rn.f32 	%f364, %f363, %f363, %f44;
	add.f32 	%f365, %f43, %f364;
	setp.gtu.f32 	%p60, %f365, %f5;
	@%p60 bra 	$L__BB0_88;
	ld.global.u32 	%r52, [%rd3];
	ld.global.u64 	%rd23, [%rd22+8];
	setp.lt.s32 	%p61, %r52, 1;
	@%p61 bra 	$L__BB0_88;
	ld.global.u64 	%rd24, [%rd3+4];
	ld.global.u32 	%r53, [%rd22+4];
	and.b32  	%r125, %r53, 2147483644;
	neg.s32 	%r54, %r125;
	mov.b32 	%r155, 0;
$L__BB0_65:
	setp.lt.s32 	%p62, %r53, 1;
	mul.wide.u32 	%rd102, %r155, 16;
	add.s64 	%rd25, %rd24, %rd102;
	ld.f32 	%f45, [%rd25];
	ld.f32 	%f46, [%rd25+4];
	ld.f32 	%f47, [%rd25+8];
	@%p62 bra 	$L__BB0_87;
	setp.lt.u32 	%p63, %r53, 4;
	ld.f32 	%f366, [%rd25+12];
	add.f32 	%f48, %f366, %f366;
	mov.b32 	%r158, 0;
	@%p63 bra 	$L__BB0_77;
	add.s64 	%rd119, %rd23, 32;
	mov.u32 	%r156, %r54;
$L__BB0_68:
	.pragma "nounroll";
	ld.f32 	%f367, [%rd119+-32];
	ld.f32 	%f368, [%rd119+-28];
	ld.f32 	%f369, [%rd119+-24];
	sub.f32 	%f370, %f367, %f45;
	sub.f32 	%f371, %f368, %f46;
	mul.f32 	%f372, %f371, %f371;
	fma.rn.f32 	%f373, %f370, %f370, %f372;
	sub.f32 	%f374, %f369, %f47;
	fma.rn.f32 	%f49, %f374, %f374, %f373;
	setp.gtu.f32 	%p64, %f49, %f42;
	@%p64 bra 	$L__BB0_70;
	ld.f32 	%f375, [%rd119+-20];
	sqrt.rn.f32 	%f376, %f49;
	mul.f32 	%f377, %f1, %f376;
	cvt.rzi.s32.f32 	%r127, %f377;
	mul.f32 	%f378, %f48, %f375;
	mul.wide.s32 	%rd103, %r127, 4;
	add.s64 	%rd104, %rd1, %rd103;
	atom.global.add.f32 	%f379, [%rd104], %f378;
$L__BB0_70:
	ld.f32 	%f380, [%rd119+-16];
	ld.f32 	%f381, [%rd119+-12];
	ld.f32 	%f382, [%rd119+-8];
	sub.f32 	%f383, %f380, %f45;
	sub.f32 	%f384, %f381, %f46;
	mul.f32 	%f385, %f384, %f384;
	fma.rn.f32 	%f386, %f383, %f383, %f385;
	sub.f32 	%f387, %f382, %f47;
	fma.rn.f32 	%f50, %f387, %f387, %f386;
	setp.gtu.f32 	%p65, %f50, %f42;
	@%p65 bra 	$L__BB0_72;
	ld.f32 	%f388, [%rd119+-4];
	sqrt.rn.f32 	%f389, %f50;
	mul.f32 	%f390, %f1, %f389;
	cvt.rzi.s32.f32 	%r128, %f390;
	mul.f32 	%f391, %f48, %f388;
	mul.wide.s32 	%rd105, %r128, 4;
	add.s64 	%rd106, %rd1, %rd105;
	atom.global.add.f32 	%f392, [%rd106], %f391;
$L__BB0_72:
	ld.f32 	%f393, [%rd119];
	ld.f32 	%f394, [%rd119+4];
	ld.f32 	%f395, [%rd119+8];
	sub.f32 	%f396, %f393, %f45;
	sub.f32 	%f397, %f394, %f46;
	mul.f32 	%f398, %f397, %f397;
	fma.rn.f32 	%f399, %f396, %f396, %f398;
	sub.f32 	%f400, %f395, %f47;
	fma.rn.f32 	%f51, %f400, %f400, %f399;
	setp.gtu.f32 	%p66, %f51, %f42;
	@%p66 bra 	$L__BB0_74;
	ld.f32 	%f401, [%rd119+12];
	sqrt.rn.f32 	%f402, %f51;
	mul.f32 	%f403, %f1, %f402;
	cvt.rzi.s32.f32 	%r129, %f403;
	mul.f32 	%f404, %f48, %f401;
	mul.wide.s32 	%rd107, %r129, 4;
	add.s64 	%rd108, %rd1, %rd107;
	atom.global.add.f32 	%f405, [%rd108], %f404;
$L__BB0_74:
	ld.f32 	%f406, [%rd119+16];
	ld.f32 	%f407, [%rd119+20];
	ld.f32 	%f408, [%rd119+24];
	sub.f32 	%f409, %f406, %f45;
	sub.f32 	%f410, %f407, %f46;
	mul.f32 	%f411, %f410, %f410;
	fma.rn.f32 	%f412, %f409, %f409, %f411;
	sub.f32 	%f413, %f408, %f47;
	fma.rn.f32 	%f52, %f413, %f413, %f412;
	setp.gtu.f32 	%p67, %f52, %f42;
	@%p67 bra 	$L__BB0_76;
	ld.f32 	%f414, [%rd119+28];
	sqrt.rn.f32 	%f415, %f52;
	mul.f32 	%f416, %f1, %f415;
	cvt.rzi.s32.f32 	%r130, %f416;
	mul.f32 	%f417, %f48, %f414;
	mul.wide.s32 	%rd109, %r130, 4;
	add.s64 	%rd110, %rd1, %rd109;
	atom.global.add.f32 	%f418, [%rd110], %f417;
$L__BB0_76:
	and.b32  	%r158, %r53, 2147483644;
	add.s32 	%r156, %r156, 4;
	add.s64 	%rd119, %rd119, 64;
	setp.ne.s32 	%p68, %r156, 0;
	@%p68 bra 	$L__BB0_68;
$L__BB0_77:
	and.b32  	%r131, %r53, 3;
	setp.eq.s32 	%p69, %r131, 0;
	@%p69 bra 	$L__BB0_87;
	setp.eq.s32 	%p70, %r131, 1;
	@%p70 bra 	$L__BB0_84;
	mul.wide.u32 	%rd111, %r158, 16;
	add.s64 	%rd29, %rd23, %rd111;
	ld.f32 	%f419, [%rd29];
	ld.f32 	%f420, [%rd29+4];
	ld.f32 	%f421, [%rd29+8];
	sub.f32 	%f422, %f419, %f45;
	sub.f32 	%f423, %f420, %f46;
	mul.f32 	%f424, %f423, %f423;
	fma.rn.f32 	%f425, %f422, %f422, %f424;
	sub.f32 	%f426, %f421, %f47;
	fma.rn.f32 	%f53, %f426, %f426, %f425;
	setp.gtu.f32 	%p71, %f53, %f42;
	@%p71 bra 	$L__BB0_81;
	ld.f32 	%f427, [%rd29+12];
	sqrt.rn.f32 	%f428, %f53;
	mul.f32 	%f429, %f1, %f428;
	cvt.rzi.s32.f32 	%r132, %f429;
	mul.f32 	%f430, %f48, %f427;
	mul.wide.s32 	%rd112, %r132, 4;
	add.s64 	%rd113, %rd1, %rd112;
	atom.global.add.f32 	%f431, [%rd113], %f430;
$L__BB0_81:
	ld.f32 	%f432, [%rd29+16];
	ld.f32 	%f433, [%rd29+20];
	ld.f32 	%f434, [%rd29+24];
	sub.f32 	%f435, %f432, %f45;
	sub.f32 	%f436, %f433, %f46;
	mul.f32 	%f437, %f436, %f436;
	fma.rn.f32 	%f438, %f435, %f435, %f437;
	sub.f32 	%f439, %f434, %f47;
	fma.rn.f32 	%f54, %f439, %f439, %f438;
	setp.gtu.f32 	%p72, %f54, %f42;
	@%p72 bra 	$L__BB0_83;
	ld.f32 	%f440, [%rd29+28];
	sqrt.rn.f32 	%f441, %f54;
	mul.f32 	%f442, %f1, %f441;
	cvt.rzi.s32.f32 	%r133, %f442;
	mul.f32 	%f443, %f48, %f440;
	mul.wide.s32 	%rd114, %r133, 4;
	add.s64 	%rd115, %rd1, %rd114;
	atom.global.add.f32 	%f444, [%rd115], %f443;
$L__BB0_83:
	add.s32 	%r158, %r158, 2;
$L__BB0_84:
	and.b32  	%r134, %r53, 1;
	setp.eq.b32 	%p73, %r134, 1;
	not.pred 	%p74, %p73;
	@%p74 bra 	$L__BB0_87;
	mul.wide.u32 	%rd116, %r158, 16;
	add.s64 	%rd30, %rd23, %rd116;
	ld.f32 	%f445, [%rd30];
	ld.f32 	%f446, [%rd30+4];
	ld.f32 	%f447, [%rd30+8];
	sub.f32 	%f448, %f445, %f45;
	sub.f32 	%f449, %f446, %f46;
	mul.f32 	%f450, %f449, %f449;
	fma.rn.f32 	%f451, %f448, %f448, %f450;
	sub.f32 	%f452, %f447, %f47;
	fma.rn.f32 	%f55, %f452, %f452, %f451;
	setp.gtu.f32 	%p75, %f55, %f42;
	@%p75 bra 	$L__BB0_87;
	ld.f32 	%f453, [%rd30+12];
	sqrt.rn.f32 	%f454, %f55;
	mul.f32 	%f455, %f1, %f454;
	cvt.rzi.s32.f32 	%r135, %f455;
	mul.f32 	%f456, %f48, %f453;
	mul.wide.s32 	%rd117, %r135, 4;
	add.s64 	%rd118, %rd1, %rd117;
	atom.global.add.f32 	%f457, [%rd118], %f456;
$L__BB0_87:
	add.s32 	%r155, %r155, 1;
	setp.ne.s32 	%p76, %r155, %r52;
	@%p76 bra 	$L__BB0_65;
$L__BB0_88:
	add.s32 	%r154, %r154, 1;
	setp.ne.s32 	%p77, %r154, %r66;
	@%p77 bra 	$L__BB0_62;
	add.s32 	%r153, %r153, 1;
	setp.ne.s32 	%p78, %r153, %r66;
	@%p78 bra 	$L__BB0_61;
	add.s32 	%r152, %r152, 1;
	setp.ne.s32 	%p79, %r152, %r66;
	@%p79 bra 	$L__BB0_60;
$L__BB0_91:
	ret;
$L__BB0_92:
	mad.lo.s32 	%r91, %r4, %r66, %r5;
	mad.lo.s32 	%r92, %r2, %r147, %r91;
	mul.wide.s32 	%rd54, %r92, 24;
	add.s64 	%rd55, %rd2, %rd54;
	add.s64 	%rd15, %rd55, 8;
	ld.global.f32 	%f159, [%rd55+8];
	sub.f32 	%f160, %f159, %f4;
	mul.f32 	%f161, %f160, %f160;
	setp.gtu.f32 	%p19, %f161, %f5;
	@%p19 bra 	$L__BB0_118;
	ld.global.u32 	%r36, [%rd3];
	ld.global.u64 	%rd16, [%rd15+8];
	setp.lt.s32 	%p20, %r36, 1;
	@%p20 bra 	$L__BB0_118;
	ld.global.u64 	%rd17, [%rd3+4];
	ld.global.u32 	%r37, [%rd15+4];
	mov.b32 	%r148, 0;
$L__BB0_95:
	setp.lt.s32 	%p21, %r37, 1;
	mul.wide.u32 	%rd56, %r148, 16;
	add.s64 	%rd18, %rd17, %rd56;
	ld.f32 	%f31, [%rd18];
	ld.f32 	%f32, [%rd18+4];
	ld.f32 	%f33, [%rd18+8];
	@%p21 bra 	$L__BB0_117;
	setp.lt.u32 	%p22, %r37, 4;
	ld.f32 	%f162, [%rd18+12];
	add.f32 	%f34, %f162, %f162;
	mov.b32 	%r151, 0;
	@%p22 bra 	$L__BB0_107;
	mov.b32 	%r149, 0;
$L__BB0_98:
	.pragma "nounroll";
	mul.wide.u32 	%rd57, %r149, 16;
	add.s64 	%rd19, %rd16, %rd57;
	ld.f32 	%f163, [%rd19];
	ld.f32 	%f164, [%rd19+4];
	ld.f32 	%f165, [%rd19+8];
	sub.f32 	%f166, %f163, %f31;
	sub.f32 	%f167, %f164, %f32;
	mul.f32 	%f168, %f167, %f167;
	fma.rn.f32 	%f169, %f166, %f166, %f168;
	sub.f32 	%f170, %f165, %f33;
	fma.rn.f32 	%f35, %f170, %f170, %f169;
	add.f32 	%f171, %f6, 0f3F800000;
	setp.gtu.f32 	%p23, %f35, %f171;
	@%p23 bra 	$L__BB0_100;
	ld.f32 	%f172, [%rd19+12];
	sqrt.rn.f32 	%f173, %f35;
	mul.f32 	%f174, %f1, %f173;
	cvt.rzi.s32.f32 	%r96, %f174;
	mul.f32 	%f175, %f34, %f172;
	mul.wide.s32 	%rd58, %r96, 4;
	add.s64 	%rd59, %rd1, %rd58;
	atom.global.add.f32 	%f176, [%rd59], %f175;
$L__BB0_100:
	ld.f32 	%f177, [%rd19+16];
	ld.f32 	%f178, [%rd19+20];
	ld.f32 	%f179, [%rd19+24];
	sub.f32 	%f180, %f177, %f31;
	sub.f32 	%f181, %f178, %f32;
	mul.f32 	%f182, %f181, %f181;
	fma.rn.f32 	%f183, %f180, %f180, %f182;
	sub.f32 	%f184, %f179, %f33;
	fma.rn.f32 	%f36, %f184, %f184, %f183;
	setp.gtu.f32 	%p24, %f36, %f171;
	@%p24 bra 	$L__BB0_102;
	ld.f32 	%f186, [%rd19+28];
	sqrt.rn.f32 	%f187, %f36;
	mul.f32 	%f188, %f1, %f187;
	cvt.rzi.s32.f32 	%r97, %f188;
	mul.f32 	%f189, %f34, %f186;
	mul.wide.s32 	%rd60, %r97, 4;
	add.s64 	%rd61, %rd1, %rd60;
	atom.global.add.f32 	%f190, [%rd61], %f189;
$L__BB0_102:
	ld.f32 	%f191, [%rd19+32];
	ld.f32 	%f192, [%rd19+36];
	ld.f32 	%f193, [%rd19+40];
	sub.f32 	%f194, %f191, %f31;
	sub.f32 	%f195, %f192, %f32;
	mul.f32 	%f196, %f195, %f195;
	fma.rn.f32 	%f197, %f194, %f194, %f196;
	sub.f32 	%f198, %f193, %f33;
	fma.rn.f32 	%f37, %f198, %f198, %f197;
	setp.gtu.f32 	%p25, %f37, %f171;
	@%p25 bra 	$L__BB0_104;
	ld.f32 	%f200, [%rd19+44];
	sqrt.rn.f32 	%f201, %f37;
	mul.f32 	%f202, %f1, %f201;
	cvt.rzi.s32.f32 	%r98, %f202;
	mul.f32 	%f203, %f34, %f200;
	mul.wide.s32 	%rd62, %r98, 4;
	add.s64 	%rd63, %rd1, %rd62;
	atom.global.add.f32 	%f204, [%rd63], %f203;
$L__BB0_104:
	ld.f32 	%f205, [%rd19+48];
	ld.f32 	%f206, [%rd19+52];
	ld.f32 	%f207, [%rd19+56];
	sub.f32 	%f208, %f205, %f31;
	sub.f32 	%f209, %f206, %f32;
	mul.f32 	%f210, %f209, %f209;
	fma.rn.f32 	%f211, %f208, %f208, %f210;
	sub.f32 	%f212, %f207, %f33;
	fma.rn.f32 	%f38, %f212, %f212, %f211;
	setp.gtu.f32 	%p26, %f38, %f171;
	@%p26 bra 	$L__BB0_106;
	ld.f32 	%f214, [%rd19+60];
	sqrt.rn.f32 	%f215, %f38;
	mul.f32 	%f216, %f1, %f215;
	cvt.rzi.s32.f32 	%r99, %f216;
	mul.f32 	%f217, %f34, %f214;
	mul.wide.s32 	%rd64, %r99, 4;
	add.s64 	%rd65, %rd1, %rd64;
	atom.global.add.f32 	%f218, [%rd65], %f217;
$L__BB0_106:
	add.s32 	%r149, %r149, 4;
	and.b32  	%r151, %r37, 2147483644;
	setp.ne.s32 	%p27, %r149, %r151;
	@%p27 bra 	$L__BB0_98;
$L__BB0_107:
	and.b32  	%r100, %r37, 3;
	setp.eq.s32 	%p28, %r100, 0;
	@%p28 bra 	$L__BB0_117;
	setp.eq.s32 	%p29, %r100, 1;
	@%p29 bra 	$L__BB0_114;
	mul.wide.u32 	%rd66, %r151, 16;
	add.s64 	%rd20, %rd16, %rd66;
	ld.f32 	%f219, [%rd20];
	ld.f32 	%f220, [%rd20+4];
	ld.f32 	%f221, [%rd20+8];
	sub.f32 	%f222, %f219, %f31;
	sub.f32 	%f223, %f220, %f32;
	mul.f32 	%f224, %f223, %f223;
	fma.rn.f32 	%f225, %f222, %f222, %f224;
	sub.f32 	%f226, %f221, %f33;
	fma.rn.f32 	%f39, %f226, %f226, %f225;
	add.f32 	%f227, %f6, 0f3F800000;
	setp.gtu.f32 	%p30, %f39, %f227;
	@%p30 bra 	$L__BB0_111;
	ld.f32 	%f228, [%rd20+12];
	sqrt.rn.f32 	%f229, %f39;
	mul.f32 	%f230, %f1, %f229;
	cvt.rzi.s32.f32 	%r101, %f230;
	mul.f32 	%f231, %f34, %f228;
	mul.wide.s32 	%rd67, %r101, 4;
	add.s64 	%rd68, %rd1, %rd67;
	atom.global.add.f32 	%f232, [%rd68], %f231;
$L__BB0_111:
	ld.f32 	%f233, [%rd20+16];
	ld.f32 	%f234, [%rd20+20];
	ld.f32 	%f235, [%rd20+24];
	sub.f32 	%f236, %f233, %f31;
	sub.f32 	%f237, %f234, %f32;
	mul.f32 	%f238, %f237, %f237;
	fma.rn.f32 	%f239, %f236, %f236, %f238;
	sub.f32 	%f240, %f235, %f33;
	fma.rn.f32 	%f40, %f240, %f240, %f239;
	setp.gtu.f32 	%p31, %f40, %f227;
	@%p31 bra 	$L__BB0_113;
	ld.f32 	%f242, [%rd20+28];
	sqrt.rn.f32 	%f243, %f40;
	mul.f32 	%f244, %f1, %f243;
	cvt.rzi.s32.f32 	%r102, %f244;
	mul.f32 	%f245, %f34, %f242;
	mul.wide.s32 	%rd69, %r102, 4;
	add.s64 	%rd70, %rd1, %rd69;
	atom.global.add.f32 	%f246, [%rd70], %f245;
$L__BB0_113:
	add.s32 	%r151, %r151, 2;
$L__BB0_114:
	and.b32  	%r103, %r37, 1;
	setp.eq.b32 	%p32, %r103, 1;
	not.pred 	%p33, %p32;
	@%p33 bra 	$L__BB0_117;
	mul.wide.u32 	%rd71, %r151, 16;
	add.s64 	%rd21, %rd16, %rd71;
	ld.f32 	%f247, [%rd21];
	ld.f32 	%f248, [%rd21+4];
	ld.f32 	%f249, [%rd21+8];
	sub.f32 	%f250, %f247, %f31;
	sub.f32 	%f251, %f248, %f32;
	mul.f32 	%f252, %f251, %f251;
	fma.rn.f32 	%f253, %f250, %f250, %f252;
	sub.f32 	%f254, %f249, %f33;
	fma.rn.f32 	%f41, %f254, %f254, %f253;
	add.f32 	%f255, %f6, 0f3F800000;
	setp.gtu.f32 	%p34, %f41, %f255;
	@%p34 bra 	$L__BB0_117;
	ld.f32 	%f256, [%rd21+12];
	sqrt.rn.f32 	%f257, %f41;
	mul.f32 	%f258, %f1, %f257;
	cvt.rzi.s32.f32 	%r104, %f258;
	mul.f32 	%f259, %f34, %f256;
	mul.wide.s32 	%rd72, %r104, 4;
	add.s64 	%rd73, %rd1, %rd72;
	atom.global.add.f32 	%f260, [%rd73], %f259;
$L__BB0_117:
	add.s32 	%r148, %r148, 1;
	setp.ne.s32 	%p35, %r148, %r36;
	@%p35 bra 	$L__BB0_95;
$L__BB0_118:
	add.s32 	%r147, %r147, 1;
	setp.eq.s32 	%p36, %r147, %r66;
	@%p36 bra 	$L__BB0_27;
	bra.uni 	$L__BB0_92;

}
	// .globl	_Z12make_histoXYPfP4NodeS1_iiffii
.visible .entry _Z12make_histoXYPfP4NodeS1_iiffii(
	.param .u64 .ptr .align 1 _Z12make_histoXYPfP4NodeS1_iiffii_param_0,
	.param .u64 .ptr .align 1 _Z12make_histoXYPfP4NodeS1_iiffii_param_1,
	.param .u64 .ptr .align 1 _Z12make_histoXYPfP4NodeS1_iiffii_param_2,
	.param .u32 _Z12make_histoXYPfP4NodeS1_iiffii_param_3,
	.param .u32 _Z12make_histoXYPfP4NodeS1_iiffii_param_4,
	.param .f32 _Z12make_histoXYPfP4NodeS1_iiffii_param_5,
	.param .f32 _Z12make_histoXYPfP4NodeS1_iiffii_param_6,
	.param .u32 _Z12make_histoXYPfP4NodeS1_iiffii_param_7,
	.param .u32 _Z12make_histoXYPfP4NodeS1_iiffii_param_8
)
{
	.reg .pred 	%p<23>;
	.reg .b32 	%r<67>;
	.reg .b32 	%f<120>;
	.reg .b64 	%rd<45>;
	.reg .b64 	%fd<4>;

	ld.param.u64 	%rd12, [_Z12make_histoXYPfP4NodeS1_iiffii_param_0];
	ld.param.u64 	%rd13, [_Z12make_histoXYPfP4NodeS1_iiffii_param_1];
	ld.param.u32 	%r24, [_Z12make_histoXYPfP4NodeS1_iiffii_param_3];
	ld.param.u32 	%r25, [_Z12make_histoXYPfP4NodeS1_iiffii_param_4];
	ld.param.f32 	%f19, [_Z12make_histoXYPfP4NodeS1_iiffii_param_5];
	ld.param.f32 	%f20, [_Z12make_histoXYPfP4NodeS1_iiffii_param_6];
	ld.param.u32 	%r26, [_Z12make_histoXYPfP4NodeS1_iiffii_param_7];
	ld.param.u32 	%r27, [_Z12make_histoXYPfP4NodeS1_iiffii_param_8];
	cvta.to.global.u64 	%rd1, %rd12;
	cvta.to.global.u64 	%rd2, %rd13;
	mov.u32 	%r28, %ctaid.x;
	mov.u32 	%r29, %ntid.x;
	mov.u32 	%r30, %tid.x;
	mad.lo.s32 	%r31, %r28, %r29, %r30;
	mad.lo.s32 	%r1, %r27, %r31, %r26;
	mul.lo.s32 	%r2, %r24, %r24;
	mul.lo.s32 	%r32, %r2, %r24;
	setp.ge.s32 	%p1, %r1, %r32;
	@%p1 bra 	$L__BB1_34;
	rem.s32 	%r33, %r1, %r2;
	rem.s32 	%r34, %r1, %r24;
	rem.s32 	%r35, %r33, %r24;
	add.s32 	%r36, %r1, %r34;
	sub.s32 	%r37, %r36, %r35;
	mul.wide.s32 	%rd14, %r37, 24;
	add.s64 	%rd15, %rd2, %rd14;
	add.s64 	%rd3, %rd15, 12;
	ld.global.u32 	%r38, [%rd15+12];
	setp.lt.s32 	%p2, %r38, 1;
	@%p2 bra 	$L__BB1_34;
	cvt.rn.f32.s32 	%f21, %r25;
	div.rn.f32 	%f1, %f21, %f19;
	cvt.f64.f32 	%fd1, %f19;
	cvt.f64.f32 	%fd2, %f20;
	fma.rn.f64 	%fd3, %fd2, 0d3FFBB67AE8584CAA, %fd1;
	cvt.rn.f32.f64 	%f2, %fd3;
	setp.lt.s32 	%p3, %r24, 1;
	@%p3 bra 	$L__BB1_34;
	ld.global.v2.f32 	{%f7, %f6}, [%rd3+-12];
	ld.global.f32 	%f3, [%rd3+-4];
	fma.rn.f32 	%f4, %f19, %f19, 0f3F800000;
	mul.f32 	%f5, %f2, %f2;
	mov.b32 	%r60, 0;
$L__BB1_4:
	mul.wide.u32 	%rd16, %r60, 24;
	add.s64 	%rd17, %rd2, %rd16;
	ld.global.f32 	%f22, [%rd17];
	sub.f32 	%f23, %f22, %f7;
	cvt.rzi.u32.f32 	%r41, %f23;
	mul.lo.s32 	%r4, %r41, %r41;
	mov.b32 	%r61, 0;
$L__BB1_5:
	mad.lo.s32 	%r6, %r61, %r24, %r60;
	mul.wide.u32 	%rd18, %r6, 24;
	add.s64 	%rd19, %rd2, %rd18;
	ld.global.f32 	%f24, [%rd19+4];
	sub.f32 	%f25, %f24, %f6;
	cvt.rzi.u32.f32 	%r43, %f25;
	mad.lo.s32 	%r7, %r43, %r43, %r4;
	mov.b32 	%r62, 0;
$L__BB1_6:
	mad.lo.s32 	%r9, %r2, %r62, %r6;
	mul.wide.s32 	%rd20, %r9, 24;
	add.s64 	%rd21, %rd2, %rd20;
	ld.global.f32 	%f26, [%rd21+8];
	sub.f32 	%f27, %f26, %f3;
	cvt.rzi.u32.f32 	%r44, %f27;
	mad.lo.s32 	%r45, %r44, %r44, %r7;
	cvt.rn.f32.u32 	%f28, %r45;
	setp.ltu.f32 	%p4, %f5, %f28;
	@%p4 bra 	$L__BB1_31;
	ld.param.u64 	%rd43, [_Z12make_histoXYPfP4NodeS1_iiffii_param_2];
	ld.global.u32 	%r10, [%rd3];
	cvta.to.global.u64 	%rd22, %rd43;
	add.s64 	%rd24, %rd22, %rd20;
	ld.global.u64 	%rd4, [%rd24+16];
	ld.global.u32 	%r46, [%rd24+12];
	min.s32 	%r47, %r10, %r46;
	setp.lt.s32 	%p5, %r47, 1;
	@%p5 bra 	$L__BB1_31;
	ld.global.u64 	%rd5, [%rd3+4];
	and.b32  	%r49, %r46, 2147483644;
	neg.s32 	%r12, %r49;
	mov.b32 	%r63, 0;
$L__BB1_9:
	setp.lt.u32 	%p6, %r46, 4;
	mul.wide.u32 	%rd25, %r63, 16;
	add.s64 	%rd26, %rd5, %rd25;
	ld.f32 	%f8, [%rd26];
	ld.f32 	%f9, [%rd26+4];
	ld.f32 	%f10, [%rd26+8];
	ld.f32 	%f11, [%rd26+12];
	mov.b32 	%r66, 0;
	@%p6 bra 	$L__BB1_20;
	add.s64 	%rd44, %rd4, 32;
	mov.u32 	%r64, %r12;
$L__BB1_11:
	.pragma "nounroll";
	ld.f32 	%f29, [%rd44+-32];
	ld.f32 	%f30, [%rd44+-28];
	ld.f32 	%f31, [%rd44+-24];
	sub.f32 	%f32, %f29, %f8;
	sub.f32 	%f33, %f30, %f9;
	mul.f32 	%f34, %f33, %f33;
	fma.rn.f32 	%f35, %f32, %f32, %f34;
	sub.f32 	%f36, %f31, %f10;
	fma.rn.f32 	%f12, %f36, %f36, %f35;
	setp.gtu.f32 	%p7, %f12, %f4;
	@%p7 bra 	$L__BB1_13;
	ld.f32 	%f37, [%rd44+-20];
	sqrt.rn.f32 	%f38, %f12;
	mul.f32 	%f39, %f1, %f38;
	cvt.rzi.s32.f32 	%r51, %f39;
	mul.f32 	%f40, %f11, %f37;
	mul.wide.s32 	%rd27, %r51, 4;
	add.s64 	%rd28, %rd1, %rd27;
	atom.global.add.f32 	%f41, [%rd28], %f40;
$L__BB1_13:
	ld.f32 	%f42, [%rd44+-16];
	ld.f32 	%f43, [%rd44+-12];
	ld.f32 	%f44, [%rd44+-8];
	sub.f32 	%f45, %f42, %f8;
	sub.f32 	%f46, %f43, %f9;
	mul.f32 	%f47, %f46, %f46;
	fma.rn.f32 	%f48, %f45, %f45, %f47;
	sub.f32 	%f49, %f44, %f10;
	fma.rn.f32 	%f13, %f49, %f49, %f48;
	setp.gtu.f32 	%p8, %f13, %f4;
	@%p8 bra 	$L__BB1_15;
	ld.f32 	%f50, [%rd44+-4];
	sqrt.rn.f32 	%f51, %f13;
	mul.f32 	%f52, %f1, %f51;
	cvt.rzi.s32.f32 	%r52, %f52;
	mul.f32 	%f53, %f11, %f50;
	mul.wide.s32 	%rd29, %r52, 4;
	add.s64 	%rd30, %rd1, %rd29;
	atom.global.add.f32 	%f54, [%rd30], %f53;
$L__BB1_15:
	ld.f32 	%f55, [%rd44];
	ld.f32 	%f56, [%rd44+4];
	ld.f32 	%f57, [%rd44+8];
	sub.f32 	%f58, %f55, %f8;
	sub.f32 	%f59, %f56, %f9;
	mul.f32 	%f60, %f59, %f59;
	fma.rn.f32 	%f61, %f58, %f58, %f60;
	sub.f32 	%f62, %f57, %f10;
	fma.rn.f32 	%f14, %f62, %f62, %f61;
	setp.gtu.f32 	%p9, %f14, %f4;
	@%p9 bra 	$L__BB1_17;
	ld.f32 	%f63, [%rd44+12];
	sqrt.rn.f32 	%f64, %f14;
	mul.f32 	%f65, %f1, %f64;
	cvt.rzi.s32.f32 	%r53, %f65;
	mul.f32 	%f66, %f11, %f63;
	mul.wide.s32 	%rd31, %r53, 4;
	add.s64 	%rd32, %rd1, %rd31;
	atom.global.add.f32 	%f67, [%rd32], %f66;
$L__BB1_17:
	ld.f32 	%f68, [%rd44+16];
	ld.f32 	%f69, [%rd44+20];
	ld.f32 	%f70, [%rd44+24];
	sub.f32 	%f71, %f68, %f8;
	sub.f32 	%f72, %f69, %f9;
	mul.f32 	%f73, %f72, %f72;
	fma.rn.f32 	%f74, %f71, %f71, %f73;
	sub.f32 	%f75, %f70, %f10;
	fma.rn.f32 	%f15, %f75, %f75, %f74;
	setp.gtu.f32 	%p10, %f15, %f4;
	@%p10 bra 	$L__BB1_19;
	ld.f32 	%f76, [%rd44+28];
	sqrt.rn.f32 	%f77, %f15;
	mul.f32 	%f78, %f1, %f77;
	cvt.rzi.s32.f32 	%r54, %f78;
	mul.f32 	%f79, %f11, %f76;
	mul.wide.s32 	%rd33, %r54, 4;
	add.s64 	%rd34, %rd1, %rd33;
	atom.global.add.f32 	%f80, [%rd34], %f79;
$L__BB1_19:
	and.b32  	%r66, %r46, 2147483644;
	add.s32 	%r64, %r64, 4;
	add.s64 	%rd44, %rd44, 64;
	setp.ne.s32 	%p11, %r64, 0;
	@%p11 bra 	$L__BB1_11;
$L__BB1_20:
	and.b32  	%r55, %r46, 3;
	setp.eq.s32 	%p12, %r55, 0;
	@%p12 bra 	$L__BB1_30;
	setp.eq.s32 	%p13, %r55, 1;
	@%p13 bra 	$L__BB1_27;
	mul.wide.u32 	%rd35, %r66, 16;
	add.s64 	%rd9, %rd4, %rd35;
	ld.f32 	%f81, [%rd9];
	ld.f32 	%f82, [%rd9+4];
	ld.f32 	%f83, [%rd9+8];
	sub.f32 	%f84, %f81, %f8;
	sub.f32 	%f85, %f82, %f9;
	mul.f32 	%f86, %f85, %f85;
	fma.rn.f32 	%f87, %f84, %f84, %f86;
	sub.f32 	%f88, %f83, %f10;
	fma.rn.f32 	%f16, %f88, %f88, %f87;
	setp.gtu.f32 	%p14, %f16, %f4;
	@%p14 bra 	$L__BB1_24;
	ld.f32 	%f89, [%rd9+12];
	sqrt.rn.f32 	%f90, %f16;
	mul.f32 	%f91, %f1, %f90;
	cvt.rzi.s32.f32 	%r56, %f91;
	mul.f32 	%f92, %f11, %f89;
	mul.wide.s32 	%rd36, %r56, 4;
	add.s64 	%rd37, %rd1, %rd36;
	atom.global.add.f32 	%f93, [%rd37], %f92;
$L__BB1_24:
	ld.f32 	%f94, [%rd9+16];
	ld.f32 	%f95, [%rd9+20];
	ld.f32 	%f96, [%rd9+24];
	sub.f32 	%f97, %f94, %f8;
	sub.f32 	%f98, %f95, %f9;
	mul.f32 	%f99, %f98, %f98;
	fma.rn.f32 	%f100, %f97, %f97, %f99;
	sub.f32 	%f101, %f96, %f10;
	fma.rn.f32 	%f17, %f101, %f101, %f100;
	setp.gtu.f32 	%p15, %f17, %f4;
	@%p15 bra 	$L__BB1_26;
	ld.f32 	%f102, [%rd9+28];
	sqrt.rn.f32 	%f103, %f17;
	mul.f32 	%f104, %f1, %f103;
	cvt.rzi.s32.f32 	%r57, %f104;
	mul.f32 	%f105, %f11, %f102;
	mul.wide.s32 	%rd38, %r57, 4;
	add.s64 	%rd39, %rd1, %rd38;
	atom.global.add.f32 	%f106, [%rd39], %f105;
$L__BB1_26:
	add.s32 	%r66, %r66, 2;
$L__BB1_27:
	and.b32  	%r58, %r46, 1;
	setp.eq.b32 	%p16, %r58, 1;
	not.pred 	%p17, %p16;
	@%p17 bra 	$L__BB1_30;
	mul.wide.u32 	%rd40, %r66, 16;
	add.s64 	%rd10, %rd4, %rd40;
	ld.f32 	%f107, [%rd10];
	ld.f32 	%f108, [%rd10+4];
	ld.f32 	%f109, [%rd10+8];
	sub.f32 	%f110, %f107, %f8;
	sub.f32 	%f111, %f108, %f9;
	mul.f32 	%f112, %f111, %f111;
	fma.rn.f32 	%f113, %f110, %f110, %f112;
	sub.f32 	%f114, %f109, %f10;
	fma.rn.f32 	%f18, %f114, %f114, %f113;
	setp.gtu.f32 	%p18, %f18, %f4;
	@%p18 bra 	$L__BB1_30;
	ld.f32 	%f115, [%rd10+12];
	sqrt.rn.f32 	%f116, %f18;
	mul.f32 	%f117, %f1, %f116;
	cvt.rzi.s32.f32 	%r59, %f117;
	mul.f32 	%f118, %f11, %f115;
	mul.wide.s32 	%rd41, %r59, 4;
	add.s64 	%rd42, %rd1, %rd41;
	atom.global.add.f32 	%f119, [%rd42], %f118;
$L__BB1_30:
	add.s32 	%r63, %r63, 1;
	setp.ne.s32 	%p19, %r63, %r10;
	@%p19 bra 	$L__BB1_9;
$L__BB1_31:
	add.s32 	%r62, %r62, 1;
	setp.ne.s32 	%p20, %r62, %r24;
	@%p20 bra 	$L__BB1_6;
	add.s32 	%r61, %r61, 1;
	setp.ne.s32 	%p21, %r61, %r24;
	@%p21 bra 	$L__BB1_5;
	add.s32 	%r60, %r60, 1;
	setp.ne.s32 	%p22, %r60, %r24;
	@%p22 bra 	$L__BB1_4;
$L__BB1_34:
	ret;

}


// ===== COMPILED SASS (sm_100) =====

	.target	sm_100

	.elftype	@"ET_EXEC"


//--------------------- .note.nv.tkinfo           --------------------------
	.section	.note.nv.tkinfo,"",@"SHT_NOTE"
	.sectionflags	@"SHF_NOTE_NV_TKINFO"
	.tkinfo
        /*0018*/ 	.word	0x00000002
        /*0030*/ 	.string	""
        /*0030*/ 	.string	"ptxas"
        /*0030*/ 	.string	"Cuda compilation tools, release 13.0, V13.0.88"
        /*0030*/ 	.string	"Build cuda_13.0.r13.0/compiler.36424714_0"
        /*0030*/ 	.string	"-arch sm_100 -m 64 "



//--------------------- .note.nv.cuinfo           --------------------------
	.section	.note.nv.cuinfo,"",@"SHT_NOTE"
	.sectionflags	@"SHF_NOTE_NV_CUINFO"
        /*0018*/ 	.short	0x0002
        /*001a*/ 	.short	0x0064
        /*001c*/ 	.short	0x0082
	.zero		2


//--------------------- .nv.info                  --------------------------
	.section	.nv.info,"",@"SHT_CUDA_INFO"
	.align	4


	//----- nvinfo : EIATTR_REGCOUNT
	.align		4
        /*0000*/ 	.byte	0x04, 0x2f
        /*0002*/ 	.short	(.L_1 - .L_0)
	.align		4
.L_0:
        /*0004*/ 	.word	index@(_Z12make_histoXXPfP4Nodeiiffii)
        /*0008*/ 	.word	0x00000028


	//----- nvinfo : EIATTR_FRAME_SIZE
	.align		4
.L_1:
        /*000c*/ 	.byte	0x04, 0x11
        /*000e*/ 	.short	(.L_3 - .L_2)
	.align		4
.L_2:
        /*0010*/ 	.word	index@($__internal_3_$__cuda_sm3x_div_rn_noftz_f32_slowpath)
        /*0014*/ 	.word	0x00000000


	//----- nvinfo : EIATTR_FRAME_SIZE
	.align		4
.L_3:
        /*0018*/ 	.byte	0x04, 0x11
        /*001a*/ 	.short	(.L_5 - .L_4)
	.align		4
.L_4:
        /*001c*/ 	.word	index@($__internal_2_$__cuda_sm20_sqrt_rn_f32_slowpath)
        /*0020*/ 	.word	0x00000000


	//----- nvinfo : EIATTR_FRAME_SIZE
	.align		4
.L_5:
        /*0024*/ 	.byte	0x04, 0x11
        /*0026*/ 	.short	(.L_7 - .L_6)
	.align		4
.L_6:
        /*0028*/ 	.word	index@(_Z12make_histoXXPfP4Nodeiiffii)
        /*002c*/ 	.word	0x00000000


	//----- nvinfo : EIATTR_REGCOUNT
	.align		4
.L_7:
        /*0030*/ 	.byte	0x04, 0x2f
        /*0032*/ 	.short	(.L_9 - .L_8)
	.align		4
.L_8:
        /*0034*/ 	.word	index@(_Z12make_histoXYPfP4NodeS1_iiffii)
        /*0038*/ 	.word	0x00000028


	//----- nvinfo : EIATTR_FRAME_SIZE
	.align		4
.L_9:
        /*003c*/ 	.byte	0x04, 0x11
        /*003e*/ 	.short	(.L_11 - .L_10)
	.align		4
.L_10:
        /*0040*/ 	.word	index@($__internal_1_$__cuda_sm3x_div_rn_noftz_f32_slowpath)
        /*0044*/ 	.word	0x00000000


	//----- nvinfo : EIATTR_FRAME_SIZE
	.align		4
.L_11:
        /*0048*/ 	.byte	0x04, 0x11
        /*004a*/ 	.short	(.L_13 - .L_12)
	.align		4
.L_12:
        /*004c*/ 	.word	index@($__internal_0_$__cuda_sm20_sqrt_rn_f32_slowpath)
        /*0050*/ 	.word	0x00000000


	//----- nvinfo : EIATTR_FRAME_SIZE
	.align		4
.L_13:
        /*0054*/ 	.byte	0x04, 0x11
        /*0056*/ 	.short	(.L_15 - .L_14)
	.align		4
.L_14:
        /*0058*/ 	.word	index@(_Z12make_histoXYPfP4NodeS1_iiffii)
        /*005c*/ 	.word	0x00000000


	//----- nvinfo : EIATTR_MIN_STACK_SIZE
	.align		4
.L_15:
        /*0060*/ 	.byte	0x04, 0x12
        /*0062*/ 	.short	(.L_17 - .L_16)
	.align		4
.L_16:
        /*0064*/ 	.word	index@(_Z12make_histoXYPfP4NodeS1_iiffii)
        /*0068*/ 	.word	0x00000000


	//----- nvinfo : EIATTR_MIN_STACK_SIZE
	.align		4
.L_17:
        /*006c*/ 	.byte	0x04, 0x12
        /*006e*/ 	.short	(.L_19 - .L_18)
	.align		4
.L_18:
        /*0070*/ 	.word	index@(_Z12make_histoXXPfP4Nodeiiffii)
        /*0074*/ 	.word	0x00000000
.L_19:


//--------------------- .nv.compat                --------------------------
	.section	.nv.compat,"",@"SHT_CUDA_COMPAT_INFO"
	.align	4
        /*0000*/ 	.byte	0x02, 0x09, 0x00, 0x00, 0x02, 0x02, 0x01, 0x00, 0x02, 0x05, 0x05, 0x00, 0x03, 0x07, 0x01, 0x01
        /*0010*/ 	.byte	0x02, 0x03, 0x00, 0x00, 0x02, 0x06, 0x01, 0x00, 0x04, 0x0b, 0x08, 0x00, 0x01, 0x00, 0x00, 0x00
        /*0020*/ 	.byte	0x00, 0x00, 0x00, 0x00


//--------------------- .nv.info._Z12make_histoXYPfP4NodeS1_iiffii --------------------------
	.section	.nv.info._Z12make_histoXYPfP4NodeS1_iiffii,"",@"SHT_CUDA_INFO"
	.sectionflags	@""
	.align	4


	//----- nvinfo : EIATTR_CUDA_API_VERSION
	.align		4
        /*0000*/ 	.byte	0x04, 0x37
        /*0002*/ 	.short	(.L_21 - .L_20)
.L_20:
        /*0004*/ 	.word	0x00000082


	//----- nvinfo : EIATTR_KPARAM_INFO
	.align		4
.L_21:
        /*0008*/ 	.byte	0x04, 0x17
        /*000a*/ 	.short	(.L_23 - .L_22)
.L_22:
        /*000c*/ 	.word	0x00000000
        /*0010*/ 	.short	0x0008
        /*0012*/ 	.short	0x002c
        /*0014*/ 	.byte	0x00, 0xf0, 0x11, 0x00


	//----- nvinfo : EIATTR_KPARAM_INFO
	.align		4
.L_23:
        /*0018*/ 	.byte	0x04, 0x17
        /*001a*/ 	.short	(.L_25 - .L_24)
.L_24:
        /*001c*/ 	.word	0x00000000
        /*0020*/ 	.short	0x0007
        /*0022*/ 	.short	0x0028
        /*0024*/ 	.byte	0x00, 0xf0, 0x11, 0x00


	//----- nvinfo : EIATTR_KPARAM_INFO
	.align		4
.L_25:
        /*0028*/ 	.byte	0x04, 0x17
        /*002a*/ 	.short	(.L_27 - .L_26)
.L_26:
        /*002c*/ 	.word	0x00000000
        /*0030*/ 	.short	0x0006
        /*0032*/ 	.short	0x0024
        /*0034*/ 	.byte	0x00, 0xf0, 0x11, 0x00


	//----- nvinfo : EIATTR_KPARAM_INFO
	.align		4
.L_27:
        /*0038*/ 	.byte	0x04, 0x17
        /*003a*/ 	.short	(.L_29 - .L_28)
.L_28:
        /*003c*/ 	.word	0x00000000
        /*0040*/ 	.short	0x0005
        /*0042*/ 	.short	0x0020
        /*0044*/ 	.byte	0x00, 0xf0, 0x11, 0x00


	//----- nvinfo : EIATTR_KPARAM_INFO
	.align		4
.L_29:
        /*0048*/ 	.byte	0x04, 0x17
        /*004a*/ 	.short	(.L_31 - .L_30)
.L_30:
        /*004c*/ 	.word	0x00000000
        /*0050*/ 	.short	0x0004
        /*0052*/ 	.short	0x001c
        /*0054*/ 	.byte	0x00, 0xf0, 0x11, 0x00


	//----- nvinfo : EIATTR_KPARAM_INFO
	.align		4
.L_31:
        /*0058*/ 	.byte	0x04, 0x17
        /*005a*/ 	.short	(.L_33 - .L_32)
.L_32:
        /*005c*/ 	.word	0x00000000
        /*0060*/ 	.short	0x0003
        /*0062*/ 	.short	0x0018
        /*0064*/ 	.byte	0x00, 0xf0, 0x11, 0x00


	//----- nvinfo : EIATTR_KPARAM_INFO
	.align		4
.L_33:
        /*0068*/ 	.byte	0x04, 0x17
        /*006a*/ 	.short	(.L_35 - .L_34)
.L_34:
        /*006c*/ 	.word	0x00000000
        /*0070*/ 	.short	0x0002
        /*0072*/ 	.short	0x0010
        /*0074*/ 	.byte	0x00, 0xf5, 0x21, 0x00


	//----- nvinfo : EIATTR_KPARAM_INFO
	.align		4
.L_35:
        /*0078*/ 	.byte	0x04, 0x17
        /*007a*/ 	.short	(.L_37 - .L_36)
.L_36:
        /*007c*/ 	.word	0x00000000
        /*0080*/ 	.short	0x0001
        /*0082*/ 	.short	0x0008
        /*0084*/ 	.byte	0x00, 0xf5, 0x21, 0x00


	//----- nvinfo : EIATTR_KPARAM_INFO
	.align		4
.L_37:
        /*0088*/ 	.byte	0x04, 0x17
        /*008a*/ 	.short	(.L_39 - .L_38)
.L_38:
        /*008c*/ 	.word	0x00000000
        /*0090*/ 	.short	0x0000
        /*0092*/ 	.short	0x0000
        /*0094*/ 	.byte	0x00, 0xf5, 0x21, 0x00


	//----- nvinfo : EIATTR_SPARSE_MMA_MASK
	.align		4
.L_39:
        /*0098*/ 	.byte	0x03, 0x50
        /*009a*/ 	.short	0x0000


	//----- nvinfo : EIATTR_MAXREG_COUNT
	.align		4
        /*009c*/ 	.byte	0x03, 0x1b
        /*009e*/ 	.short	0x00ff


	//----- nvinfo : EIATTR_MERCURY_ISA_VERSION
	.align		4
        /*00a0*/ 	.byte	0x03, 0x5f
        /*00a2*/ 	.short	0x0101


	//----- nvinfo : EIATTR_VRC_CTA_INIT_COUNT
	.align		4
        /*00a4*/ 	.byte	0x02, 0x4a
	.zero		1
	.zero		1


	//----- nvinfo : EIATTR_EXIT_INSTR_OFFSETS
	.align		4
        /*00a8*/ 	.byte	0x04, 0x1c
        /*00aa*/ 	.short	(.L_41 - .L_40)


	//   ....[0]....
.L_40:
        /*00ac*/ 	.word	0x000000b0


	//   ....[1]....
        /*00b0*/ 	.word	0x00000490


	//   ....[2]....
        /*00b4*/ 	.word	0x00000590


	//   ....[3]....
        /*00b8*/ 	.word	0x00001b10


	//----- nvinfo : EIATTR_CRS_STACK_SIZE
	.align		4
.L_41:
        /*00bc*/ 	.byte	0x04, 0x1e
        /*00be*/ 	.short	(.L_43 - .L_42)
.L_42:
        /*00c0*/ 	.word	0x00000000


	//----- nvinfo : EIATTR_CBANK_PARAM_SIZE
	.align		4
.L_43:
        /*00c4*/ 	.byte	0x03, 0x19
        /*00c6*/ 	.short	0x0030


	//----- nvinfo : EIATTR_PARAM_CBANK
	.align		4
        /*00c8*/ 	.byte	0x04, 0x0a
        /*00ca*/ 	.short	(.L_45 - .L_44)
	.align		4
.L_44:
        /*00cc*/ 	.word	index@(.nv.constant0._Z12make_histoXYPfP4NodeS1_iiffii)
        /*00d0*/ 	.short	0x0380
        /*00d2*/ 	.short	0x0030


	//----- nvinfo : EIATTR_SW_WAR
	.align		4
.L_45:
        /*00d4*/ 	.byte	0x04, 0x36
        /*00d6*/ 	.short	(.L_47 - .L_46)
.L_46:
        /*00d8*/ 	.word	0x00000008
.L_47:


//--------------------- .nv.info._Z12make_histoXXPfP4Nodeiiffii --------------------------
	.section	.nv.info._Z12make_histoXXPfP4Nodeiiffii,"",@"SHT_CUDA_INFO"
	.sectionflags	@""
	.align	4


	//----- nvinfo : EIATTR_CUDA_API_VERSION
	.align		4
        /*0000*/ 	.byte	0x04, 0x37
        /*0002*/ 	.short	(.L_49 - .L_48)
.L_48:
        /*0004*/ 	.word	0x00000082


	//----- nvinfo : EIATTR_KPARAM_INFO
	.align		4
.L_49:
        /*0008*/ 	.byte	0x04, 0x17
        /*000a*/ 	.short	(.L_51 - .L_50)
.L_50:
        /*000c*/ 	.word	0x00000000
        /*0010*/ 	.short	0x0007
        /*0012*/ 	.short	0x0024
        /*0014*/ 	.byte	0x00, 0xf0, 0x11, 0x00


	//----- nvinfo : EIATTR_KPARAM_INFO
	.align		4
.L_51:
        /*0018*/ 	.byte	0x04, 0x17
        /*001a*/ 	.short	(.L_53 - .L_52)
.L_52:
        /*001c*/ 	.word	0x00000000
        /*0020*/ 	.short	0x0006
        /*0022*/ 	.short	0x0020
        /*0024*/ 	.byte	0x00, 0xf0, 0x11, 0x00


	//----- nvinfo : EIATTR_KPARAM_INFO
	.align		4
.L_53:
        /*0028*/ 	.byte	0x04, 0x17
        /*002a*/ 	.short	(.L_55 - .L_54)
.L_54:
        /*002c*/ 	.word	0x00000000
        /*0030*/ 	.short	0x0005
        /*0032*/ 	.short	0x001c
        /*0034*/ 	.byte	0x00, 0xf0, 0x11, 0x00


	//----- nvinfo : EIATTR_KPARAM_INFO
	.align		4
.L_55:
        /*0038*/ 	.byte	0x04, 0x17
        /*003a*/ 	.short	(.L_57 - .L_56)
.L_56:
        /*003c*/ 	.word	0x00000000
        /*0040*/ 	.short	0x0004
        /*0042*/ 	.short	0x0018
        /*0044*/ 	.byte	0x00, 0xf0, 0x11, 0x00


	//----- nvinfo : EIATTR_KPARAM_INFO
	.align		4
.L_57:
        /*0048*/ 	.byte	0x04, 0x17
        /*004a*/ 	.short	(.L_59 - .L_58)
.L_58:
        /*004c*/ 	.word	0x00000000
        /*0050*/ 	.short	0x0003
        /*0052*/ 	.short	0x0014
        /*0054*/ 	.byte	0x00, 0xf0, 0x11, 0x00


	//----- nvinfo : EIATTR_KPARAM_INFO
	.align		4
.L_59:
        /*0058*/ 	.byte	0x04, 0x17
        /*005a*/ 	.short	(.L_61 - .L_60)
.L_60:
        /*005c*/ 	.word	0x00000000
        /*0060*/ 	.short	0x0002
        /*0062*/ 	.short	0x0010
        /*0064*/ 	.byte	0x00, 0xf0, 0x11, 0x00


	//----- nvinfo : EIATTR_KPARAM_INFO
	.align		4
.L_61:
        /*0068*/ 	.byte	0x04, 0x17
        /*006a*/ 	.short	(.L_63 - .L_62)
.L_62:
        /*006c*/ 	.word	0x00000000
        /*0070*/ 	.short	0x0001
        /*0072*/ 	.short	0x0008
        /*0074*/ 	.byte	0x00, 0xf5, 0x21, 0x00


	//----- nvinfo : EIATTR_KPARAM_INFO
	.align		4
.L_63:
        /*0078*/ 	.byte	0x04, 0x17
        /*007a*/ 	.short	(.L_65 - .L_64)
.L_64:
        /*007c*/ 	.word	0x00000000
        /*0080*/ 	.short	0x0000
        /*0082*/ 	.short	0x0000
        /*0084*/ 	.byte	0x00, 0xf5, 0x21, 0x00


	//----- nvinfo : EIATTR_SPARSE_MMA_MASK
	.align		4
.L_65:
        /*0088*/ 	.byte	0x03, 0x50
        /*008a*/ 	.short	0x0000


	//----- nvinfo : EIATTR_MAXREG_COUNT
	.align		4
        /*008c*/ 	.byte	0x03, 0x1b
        /*008e*/ 	.short	0x00ff


	//----- nvinfo : EIATTR_MERCURY_ISA_VERSION
	.align		4
        /*0090*/ 	.byte	0x03, 0x5f
        /*0092*/ 	.short	0x0101


	//----- nvinfo : EIATTR_VRC_CTA_INIT_COUNT
	.align		4
        /*0094*/ 	.byte	0x02, 0x4a
	.zero		1
	.zero		1


	//----- nvinfo : EIATTR_EXIT_INSTR_OFFSETS
	.align		4
        /*0098*/ 	.byte	0x04, 0x1c
        /*009a*/ 	.short	(.L_67 - .L_66)


	//   ....[0]....
.L_66:
        /*009c*/ 	.word	0x000000b0


	//   ....[1]....
        /*00a0*/ 	.word	0x000004f0


	//   ....[2]....
        /*00a4*/ 	.word	0x00004120


	//   ....[3]....
        /*00a8*/ 	.word	0x00004150


	//   ....[4]....
        /*00ac*/ 	.word	0x00005600


	//----- nvinfo : EIATTR_CRS_STACK_SIZE
	.align		4
.L_67:
        /*00b0*/ 	.byte	0x04, 0x1e
        /*00b2*/ 	.short	(.L_69 - .L_68)
.L_68:
        /*00b4*/ 	.word	0x00000000


	//----- nvinfo : EIATTR_CBANK_PARAM_SIZE
	.align		4
.L_69:
        /*00b8*/ 	.byte	0x03, 0x19
        /*00ba*/ 	.short	0x0028


	//----- nvinfo : EIATTR_PARAM_CBANK
	.align		4
        /*00bc*/ 	.byte	0x04, 0x0a
        /*00be*/ 	.short	(.L_71 - .L_70)
	.align		4
.L_70:
        /*00c0*/ 	.word	index@(.nv.constant0._Z12make_histoXXPfP4Nodeiiffii)
        /*00c4*/ 	.short	0x0380
        /*00c6*/ 	.short	0x0028


	//----- nvinfo : EIATTR_SW_WAR
	.align		4
.L_71:
        /*00c8*/ 	.byte	0x04, 0x36
        /*00ca*/ 	.short	(.L_73 - .L_72)
.L_72:
        /*00cc*/ 	.word	0x00000008
.L_73:


//--------------------- .nv.callgraph             --------------------------
	.section	.nv.callgraph,"",@"SHT_CUDA_CALLGRAPH"
	.align	4
	.sectionentsize	8
	.align		4
        /*0000*/ 	.word	0x00000000
	.align		4
        /*0004*/ 	.word	0xffffffff
	.align		4
        /*0008*/ 	.word	0x00000000
	.align		4
        /*000c*/ 	.word	0xfffffffe
	.align		4
        /*0010*/ 	.word	0x00000000
	.align		4
        /*0014*/ 	.word	0xfffffffd
	.align		4
        /*0018*/ 	.word	0x00000000
	.align		4
        /*001c*/ 	.word	0xfffffffc


//--------------------- .text._Z12make_histoXYPfP4NodeS1_iiffii --------------------------
	.section	.text._Z12make_histoXYPfP4NodeS1_iiffii,"ax",@progbits
	.align	128
        .global         _Z12make_histoXYPfP4NodeS1_iiffii
        .type           _Z12make_histoXYPfP4NodeS1_iiffii,@function
        .size           _Z12make_histoXYPfP4NodeS1_iiffii,(.L_x_259 - _Z12make_histoXYPfP4NodeS1_iiffii)
        .other          _Z12make_histoXYPfP4NodeS1_iiffii,@"STO_CUDA_ENTRY STV_DEFAULT"
_Z12make_histoXYPfP4NodeS1_iiffii:
.text._Z12make_histoXYPfP4NodeS1_iiffii:
[----:B------:R-:W-:Y:S01]  /*0000*/  LDC R1, c[0x0][0x37c] ;  /* 0x0000df00ff017b82 */ /* 0x000fe20000000800 */
[----:B------:R-:W0:Y:S07]  /*0010*/  S2R R3, SR_TID.X ;  /* 0x0000000000037919 */ /* 0x000e2e0000002100 */
[----:B------:R-:W0:Y:S08]  /*0020*/  S2UR UR4, SR_CTAID.X ;  /* 0x00000000000479c3 */ /* 0x000e300000002500 */
[----:B------:R-:W0:Y:S08]  /*0030*/  LDC R2, c[0x0][0x360] ;  /* 0x0000d800ff027b82 */ /* 0x000e300000000800 */
[----:B------:R-:W1:Y:S08]  /*0040*/  LDC R0, c[0x0][0x398] ;  /* 0x0000e600ff007b82 */ /* 0x000e700000000800 */
[----:B------:R-:W2:Y:S01]  /*0050*/  LDC.64 R4, c[0x0][0x3a8] ;  /* 0x0000ea00ff047b82 */ /* 0x000ea20000000a00 */
[----:B0-----:R-:W-:-:S02]  /*0060*/  IMAD R2, R2, UR4, R3 ;  /* 0x0000000402027c24 */ /* 0x001fc4000f8e0203 */
[----:B-1----:R-:W-:-:S04]  /*0070*/  IMAD R29, R0, R0, RZ ;  /* 0x00000000001d7224 */ /* 0x002fc800078e02ff */
[----:B------:R-:W-:Y:S02]  /*0080*/  IMAD R3, R29, R0, RZ ;  /* 0x000000001d037224 */ /* 0x000fe400078e02ff */
[----:B--2---:R-:W-:-:S05]  /*0090*/  IMAD R2, R2, R5, R4 ;  /* 0x0000000502027224 */ /* 0x004fca00078e0204 */
[----:B------:R-:W-:-:S13]  /*00a0*/  ISETP.GE.AND P0, PT, R2, R3, PT ;  /* 0x000000030200720c */ /* 0x000fda0003f06270 */
[----:B------:R-:W-:Y:S05]  /*00b0*/  @P0 EXIT ;  /* 0x000000000000094d */ /* 0x000fea0003800000 */
[-C--:B------:R-:W-:Y:S01]  /*00c0*/  IABS R8, R29.reuse ;  /* 0x0000001d00087213 */ /* 0x080fe20000000000 */
[----:B------:R-:W0:Y:S01]  /*00d0*/  LDC.64 R18, c[0x0][0x388] ;  /* 0x0000e200ff127b82 */ /* 0x000e220000000a00 */
[----:B------:R-:W-:Y:S01]  /*00e0*/  IABS R9, R0 ;  /* 0x0000000000097213 */ /* 0x000fe20000000000 */
[----:B------:R-:W1:Y:S01]  /*00f0*/  LDCU.64 UR4, c[0x0][0x358] ;  /* 0x00006b00ff0477ac */ /* 0x000e620008000a00 */
[----:B------:R-:W2:Y:S01]  /*0100*/  I2F.RP R3, R8 ;  /* 0x0000000800037306 */ /* 0x000ea20000209400 */
[----:B------:R-:W-:Y:S02]  /*0110*/  IABS R10, R2 ;  /* 0x00000002000a7213 */ /* 0x000fe40000000000 */
[----:B------:R-:W-:Y:S02]  /*0120*/  IABS R11, R29 ;  /* 0x0000001d000b7213 */ /* 0x000fe40000000000 */
[----:B------:R-:W-:-:S03]  /*0130*/  ISETP.NE.AND P1, PT, R29, RZ, PT ;  /* 0x000000ff1d00720c */ /* 0x000fc60003f25270 */
[----:B------:R-:W3:Y:S08]  /*0140*/  I2F.RP R6, R9 ;  /* 0x0000000900067306 */ /* 0x000ef00000209400 */
[----:B--2---:R-:W2:Y:S08]  /*0150*/  MUFU.RCP R3, R3 ;  /* 0x0000000300037308 */ /* 0x004eb00000001000 */
[----:B---3--:R-:W-:Y:S01]  /*0160*/  MUFU.RCP R6, R6 ;  /* 0x0000000600067308 */ /* 0x008fe20000001000 */
[----:B--2---:R-:W-:-:S02]  /*0170*/  IADD3 R4, PT, PT, R3, 0xffffffe, RZ ;  /* 0x0ffffffe03047810 */ /* 0x004fc40007ffe0ff */
[----:B------:R-:W-:-:S05]  /*0180*/  IADD3 R3, PT, PT, RZ, -R11, RZ ;  /* 0x8000000bff037210 */ /* 0x000fca0007ffe0ff */
[----:B------:R2:W3:Y:S02]  /*0190*/  F2I.FTZ.U32.TRUNC.NTZ R5, R4 ;  /* 0x0000000400057305 */ /* 0x0004e4000021f000 */
[----:B--2---:R-:W-:Y:S01]  /*01a0*/  IMAD.MOV.U32 R4, RZ, RZ, RZ ;  /* 0x000000ffff047224 */ /* 0x004fe200078e00ff */
[----:B---3--:R-:W-:-:S05]  /*01b0*/  IADD3 R7, PT, PT, RZ, -R5, RZ ;  /* 0x80000005ff077210 */ /* 0x008fca0007ffe0ff */
[----:B------:R-:W-:-:S04]  /*01c0*/  IMAD R7, R7, R8, RZ ;  /* 0x0000000807077224 */ /* 0x000fc800078e02ff */
[----:B------:R-:W-:-:S04]  /*01d0*/  IMAD.HI.U32 R5, R5, R7, R4 ;  /* 0x0000000705057227 */ /* 0x000fc800078e0004 */
[----:B------:R-:W-:Y:S02]  /*01e0*/  VIADD R4, R6, 0xffffffe ;  /* 0x0ffffffe06047836 */ /* 0x000fe40000000000 */
[----:B------:R-:W-:-:S04]  /*01f0*/  IMAD.HI.U32 R5, R5, R10, RZ ;  /* 0x0000000a05057227 */ /* 0x000fc800078e00ff */
[----:B------:R-:W-:Y:S02]  /*0200*/  IMAD R3, R5, R3, R10 ;  /* 0x0000000305037224 */ /* 0x000fe400078e020a */
[----:B------:R2:W3:Y:S03]  /*0210*/  F2I.FTZ.U32.TRUNC.NTZ R5, R4 ;  /* 0x0000000400057305 */ /* 0x0004e6000021f000 */
[----:B------:R-:W-:Y:S01]  /*0220*/  ISETP.GT.U32.AND P0, PT, R8, R3, PT ;  /* 0x000000030800720c */ /* 0x000fe20003f04070 */
[----:B--2---:R-:W-:Y:S02]  /*0230*/  HFMA2 R4, -RZ, RZ, 0, 0 ;  /* 0x00000000ff047431 */ /* 0x004fe400000001ff */
[----:B---3--:R-:W-:-:S10]  /*0240*/  IMAD.MOV R6, RZ, RZ, -R5 ;  /* 0x000000ffff067224 */ /* 0x008fd400078e0a05 */
[----:B------:R-:W-:Y:S02]  /*0250*/  @!P0 IADD3 R3, PT, PT, R3, -R8, RZ ;  /* 0x8000000803038210 */ /* 0x000fe40007ffe0ff */
[----:B------:R-:W-:Y:S02]  /*0260*/  ISETP.GE.AND P0, PT, R2, RZ, PT ;  /* 0x000000ff0200720c */ /* 0x000fe40003f06270 */
[----:B------:R-:W-:-:S13]  /*0270*/  ISETP.GT.U32.AND P2, PT, R8, R3, PT ;  /* 0x000000030800720c */ /* 0x000fda0003f44070 */
[----:B------:R-:W-:-:S04]  /*0280*/  @!P2 IADD3 R3, PT, PT, R3, -R8, RZ ;  /* 0x800000080303a210 */ /* 0x000fc80007ffe0ff */
[----:B------:R-:W-:Y:S01]  /*0290*/  MOV R7, R3 ;  /* 0x0000000300077202 */ /* 0x000fe20000000f00 */
[----:B------:R-:W-:-:S03]  /*02a0*/  IMAD R3, R6, R9, RZ ;  /* 0x0000000906037224 */ /* 0x000fc600078e02ff */
[----:B------:R-:W-:Y:S01]  /*02b0*/  @!P0 IADD3 R7, PT, PT, -R7, RZ, RZ ;  /* 0x000000ff07078210 */ /* 0x000fe20007ffe1ff */
[----:B------:R-:W-:Y:S01]  /*02c0*/  IMAD.HI.U32 R4, R5, R3, R4 ;  /* 0x0000000305047227 */ /* 0x000fe200078e0004 */
[----:B------:R-:W-:-:S04]  /*02d0*/  @!P1 LOP3.LUT R7, RZ, R29, RZ, 0x33, !PT ;  /* 0x0000001dff079212 */ /* 0x000fc800078e33ff */
[----:B------:R-:W-:Y:S01]  /*02e0*/  IABS R6, R7 ;  /* 0x0000000700067213 */ /* 0x000fe20000000000 */
[----:B------:R-:W-:Y:S01]  /*02f0*/  IMAD.HI.U32 R3, R4, R10, RZ ;  /* 0x0000000a04037227 */ /* 0x000fe200078e00ff */
[----:B------:R-:W-:-:S03]  /*0300*/  ISETP.GE.AND P3, PT, R7, RZ, PT ;  /* 0x000000ff0700720c */ /* 0x000fc60003f66270 */
[----:B------:R-:W-:Y:S01]  /*0310*/  IMAD.MOV.U32 R5, RZ, RZ, R6 ;  /* 0x000000ffff057224 */ /* 0x000fe200078e0006 */
[----:B------:R-:W-:-:S03]  /*0320*/  IADD3 R3, PT, PT, -R3, RZ, RZ ;  /* 0x000000ff03037210 */ /* 0x000fc60007ffe1ff */
[----:B------:R-:W-:-:S04]  /*0330*/  IMAD.HI.U32 R4, R4, R5, RZ ;  /* 0x0000000504047227 */ /* 0x000fc800078e00ff */
[----:B------:R-:W-:Y:S01]  /*0340*/  IMAD R3, R9, R3, R10 ;  /* 0x0000000309037224 */ /* 0x000fe200078e020a */
[----:B------:R-:W-:-:S04]  /*0350*/  IADD3 R4, PT, PT, -R4, RZ, RZ ;  /* 0x000000ff04047210 */ /* 0x000fc80007ffe1ff */
[C---:B------:R-:W-:Y:S01]  /*0360*/  ISETP.GT.U32.AND P1, PT, R9.reuse, R3, PT ;  /* 0x000000030900720c */ /* 0x040fe20003f24070 */
[----:B------:R-:W-:-:S05]  /*0370*/  IMAD R4, R9, R4, R5 ;  /* 0x0000000409047224 */ /* 0x000fca00078e0205 */
[----:B------:R-:W-:-:S07]  /*0380*/  ISETP.GT.U32.AND P2, PT, R9, R4, PT ;  /* 0x000000040900720c */ /* 0x000fce0003f44070 */
[----:B------:R-:W-:-:S04]  /*0390*/  @!P1 IADD3 R3, PT, PT, R3, -R9, RZ ;  /* 0x8000000903039210 */ /* 0x000fc80007ffe0ff */
[----:B------:R-:W-:Y:S02]  /*03a0*/  ISETP.GT.U32.AND P1, PT, R9, R3, PT ;  /* 0x000000030900720c */ /* 0x000fe40003f24070 */
[----:B------:R-:W-:-:S05]  /*03b0*/  @!P2 IMAD.IADD R4, R4, 0x1, -R9 ;  /* 0x000000010404a824 */ /* 0x000fca00078e0a09 */
[----:B------:R-:W-:-:S06]  /*03c0*/  ISETP.GT.U32.AND P2, PT, R9, R4, PT ;  /* 0x000000040900720c */ /* 0x000fcc0003f44070 */
[-C--:B------:R-:W-:Y:S02]  /*03d0*/  @!P1 IADD3 R3, PT, PT, R3, -R9.reuse, RZ ;  /* 0x8000000903039210 */ /* 0x080fe40007ffe0ff */
[----:B------:R-:W-:Y:S02]  /*03e0*/  ISETP.NE.AND P1, PT, R0, RZ, PT ;  /* 0x000000ff0000720c */ /* 0x000fe40003f25270 */
[----:B------:R-:W-:Y:S02]  /*03f0*/  LOP3.LUT R0, RZ, R0, RZ, 0x33, !PT ;  /* 0x00000000ff007212 */ /* 0x000fe400078e33ff */
[----:B------:R-:W-:Y:S02]  /*0400*/  @!P0 IADD3 R3, PT, PT, -R3, RZ, RZ ;  /* 0x000000ff03038210 */ /* 0x000fe40007ffe1ff */
[----:B------:R-:W-:Y:S02]  /*0410*/  @!P2 IADD3 R4, PT, PT, R4, -R9, RZ ;  /* 0x800000090404a210 */ /* 0x000fe40007ffe0ff */
[----:B------:R-:W-:-:S03]  /*0420*/  SEL R5, R0, R3, !P1 ;  /* 0x0000000300057207 */ /* 0x000fc60004800000 */
[----:B------:R-:W-:-:S05]  /*0430*/  @!P3 IMAD.MOV R4, RZ, RZ, -R4 ;  /* 0x000000ffff04b224 */ /* 0x000fca00078e0a04 */
[----:B------:R-:W-:-:S04]  /*0440*/  SEL R3, R0, R4, !P1 ;  /* 0x0000000400037207 */ /* 0x000fc80004800000 */
[----:B------:R-:W-:-:S05]  /*0450*/  IADD3 R3, PT, PT, -R3, R2, R5 ;  /* 0x0000000203037210 */ /* 0x000fca0007ffe105 */
[----:B0-----:R-:W-:-:S05]  /*0460*/  IMAD.WIDE R18, R3, 0x18, R18 ;  /* 0x0000001803127825 */ /* 0x001fca00078e0212 */
[----:B-1----:R-:W2:Y:S02]  /*0470*/  LDG.E R0, desc[UR4][R18.64+0xc] ;  /* 0x00000c0412007981 */ /* 0x002ea4000c1e1900 */
[----:B--2---:R-:W-:-:S13]  /*0480*/  ISETP.GE.AND P0, PT, R0, 0x1, PT ;  /* 0x000000010000780c */ /* 0x004fda0003f06270 */
[----:B------:R-:W-:Y:S05]  /*0490*/  @!P0 EXIT ;  /* 0x000000000000894d */ /* 0x000fea0003800000 */
[----:B------:R-:W0:Y:S01]  /*04a0*/  LDC R5, c[0x0][0x3a0] ;  /* 0x0000e800ff057b82 */ /* 0x000e220000000800 */
[----:B------:R-:W1:Y:S02]  /*04b0*/  LDCU UR6, c[0x0][0x39c] ;  /* 0x00007380ff0677ac */ /* 0x000e640008000800 */
[----:B-1----:R-:W-:Y:S01]  /*04c0*/  I2FP.F32.S32 R0, UR6 ;  /* 0x0000000600007c45 */ /* 0x002fe20008201400 */
[----:B0-----:R-:W0:Y:S08]  /*04d0*/  MUFU.RCP R2, R5 ;  /* 0x0000000500027308 */ /* 0x001e300000001000 */
[----:B------:R-:W1:Y:S01]  /*04e0*/  FCHK P0, R0, R5 ;  /* 0x0000000500007302 */ /* 0x000e620000000000 */
[----:B0-----:R-:W-:-:S04]  /*04f0*/  FFMA R3, R2, -R5, 1 ;  /* 0x3f80000002037423 */ /* 0x001fc80000000805 */
[----:B------:R-:W-:-:S04]  /*0500*/  FFMA R3, R2, R3, R2 ;  /* 0x0000000302037223 */ /* 0x000fc80000000002 */
[----:B------:R-:W-:-:S04]  /*0510*/  FFMA R28, R0, R3, RZ ;  /* 0x00000003001c7223 */ /* 0x000fc800000000ff */
[----:B------:R-:W-:-:S04]  /*0520*/  FFMA R2, R28, -R5, R0 ;  /* 0x800000051c027223 */ /* 0x000fc80000000000 */
[----:B------:R-:W-:Y:S01]  /*0530*/  FFMA R28, R3, R2, R28 ;  /* 0x00000002031c7223 */ /* 0x000fe2000000001c */
[----:B-1----:R-:W-:Y:S06]  /*0540*/  @!P0 BRA `(.L_x_0) ;  /* 0x0000000000088947 */ /* 0x002fec0003800000 */
[----:B------:R-:W-:-:S07]  /*0550*/  MOV R2, 0x570 ;  /* 0x0000057000027802 */ /* 0x000fce0000000f00 */
[----:B------:R-:W-:Y:S05]  /*0560*/  CALL.REL.NOINC `($__internal_1_$__cuda_sm3x_div_rn_noftz_f32_slowpath) ;  /* 0x0000001400c07944 */ /* 0x000fea0003c00000 */
.L_x_0:
[----:B------:R-:W0:Y:S02]  /*0570*/  LDC R0, c[0x0][0x398] ;  /* 0x0000e600ff007b82 */ /* 0x000e240000000800 */
[----:B0-----:R-:W-:-:S13]  /*0580*/  ISETP.GE.AND P0, PT, R0, 0x1, PT ;  /* 0x000000010000780c */ /* 0x001fda0003f06270 */
[----:B------:R-:W-:Y:S05]  /*0590*/  @!P0 EXIT ;  /* 0x000000000000894d */ /* 0x000fea0003800000 */
[----:B------:R0:W5:Y:S01]  /*05a0*/  LDG.E R27, desc[UR4][R18.64+0x8] ;  /* 0x00000804121b7981 */ /* 0x000162000c1e1900 */
[----:B------:R-:W1:Y:S03]  /*05b0*/  LDC.64 R6, c[0x0][0x3a0] ;  /* 0x0000e800ff067b82 */ /* 0x000e660000000a00 */
[----:B------:R0:W5:Y:S01]  /*05c0*/  LDG.E.64 R16, desc[UR4][R18.64] ;  /* 0x0000000412107981 */ /* 0x000162000c1e1b00 */
[----:B------:R-:W-:Y:S01]  /*05d0*/  UMOV UR6, 0xe8584caa ;  /* 0xe8584caa00067882 */ /* 0x000fe20000000000 */
[----:B------:R-:W-:Y:S01]  /*05e0*/  UMOV UR7, 0x3ffbb67a ;  /* 0x3ffbb67a00077882 */ /* 0x000fe20000000000 */
[----:B------:R-:W-:Y:S01]  /*05f0*/  MOV R25, RZ ;  /* 0x000000ff00197202 */ /* 0x000fe20000000f00 */
[----:B-1----:R-:W-:Y:S01]  /*0600*/  F2F.F64.F32 R4, R7 ;  /* 0x0000000700047310 */ /* 0x002fe20000201800 */
[----:B------:R-:W-:-:S07]  /*0610*/  FFMA R26, R6, R6, 1 ;  /* 0x3f800000061a7423 */ /* 0x000fce0000000006 */
[----:B------:R-:W1:Y:S02]  /*0620*/  F2F.F64.F32 R2, R6 ;  /* 0x0000000600027310 */ /* 0x000e640000201800 */
[----:B-1----:R-:W-:-:S10]  /*0630*/  DFMA R2, R4, UR6, R2 ;  /* 0x0000000604027c2b */ /* 0x002fd40008000002 */
[----:B------:R-:W1:Y:S02]  /*0640*/  F2F.F32.F64 R2, R2 ;  /* 0x0000000200027310 */ /* 0x000e640000301000 */
[----:B01----:R-:W-:-:S07]  /*0650*/  FMUL R24, R2, R2 ;  /* 0x0000000202187220 */ /* 0x003fce0000400000 */
.L_x_49:
[----:B0-2--5:R-:W0:Y:S02]  /*0660*/  LDC.64 R2, c[0x0][0x388] ;  /* 0x0000e200ff027b82 */ /* 0x025e240000000a00 */
[----:B0-----:R-:W-:-:S06]  /*0670*/  IMAD.WIDE.U32 R2, R25, 0x18, R2 ;  /* 0x0000001819027825 */ /* 0x001fcc00078e0002 */
[----:B------:R-:W2:Y:S01]  /*0680*/  LDG.E R3, desc[UR4][R2.64] ;  /* 0x0000000402037981 */ /* 0x000ea2000c1e1900 */
[----:B------:R-:W-:Y:S01]  /*0690*/  BSSY B4, `(.L_x_1) ;  /* 0x0000143000047945 */ /* 0x000fe20003800000 */
[----:B------:R-:W-:Y:S01]  /*06a0*/  MOV R15, RZ ;  /* 0x000000ff000f7202 */ /* 0x000fe20000000f00 */
[----:B--2--5:R-:W-:-:S06]  /*06b0*/  FADD R0, -R16, R3 ;  /* 0x0000000310007221 */ /* 0x024fcc0000000100 */
[----:B------:R-:W0:Y:S02]  /*06c0*/  F2I.U32.TRUNC.NTZ R0, R0 ;  /* 0x0000000000007305 */ /* 0x000e24000020f000 */
[----:B01----:R-:W-:-:S07]  /*06d0*/  IMAD R14, R0, R0, RZ ;  /* 0x00000000000e7224 */ /* 0x003fce00078e02ff */
.L_x_48:
[----:B0-2--5:R-:W0:Y:S01]  /*06e0*/  LDC.64 R2, c[0x0][0x388] ;  /* 0x0000e200ff027b82 */ /* 0x025e220000000a00 */
[----:B-1----:R-:W1:Y:S02]  /*06f0*/  LDCU UR6, c[0x0][0x398] ;  /* 0x00007300ff0677ac */ /* 0x002e640008000800 */
[----:B-1----:R-:W-:-:S04]  /*0700*/  IMAD R13, R15, UR6, R25 ;  /* 0x000000060f0d7c24 */ /* 0x002fc8000f8e0219 */
[----:B0-----:R-:W-:-:S06]  /*0710*/  IMAD.WIDE.U32 R2, R13, 0x18, R2 ;  /* 0x000000180d027825 */ /* 0x001fcc00078e0002 */
[----:B------:R-:W2:Y:S01]  /*0720*/  LDG.E R2, desc[UR4][R2.64+0x4] ;  /* 0x0000040402027981 */ /* 0x000ea2000c1e1900 */
[----:B------:R-:W-:Y:S01]  /*0730*/  IADD3 R15, PT, PT, R15, 0x1, RZ ;  /* 0x000000010f0f7810 */ /* 0x000fe20007ffe0ff */
[----:B------:R-:W-:Y:S01]  /*0740*/  BSSY B3, `(.L_x_2) ;  /* 0x0000136000037945 */ /* 0x000fe20003800000 */
[----:B------:R-:W-:Y:S02]  /*0750*/  IMAD.MOV.U32 R12, RZ, RZ, RZ ;  /* 0x000000ffff0c7224 */ /* 0x000fe400078e00ff */
[----:B------:R-:W-:Y:S01]  /*0760*/  ISETP.NE.AND P0, PT, R15, UR6, PT ;  /* 0x000000060f007c0c */ /* 0x000fe2000bf05270 */
[----:B--2---:R-:W-:-:S04]  /*0770*/  FADD R0, -R17, R2 ;  /* 0x0000000211007221 */ /* 0x004fc80000000100 */
[----:B------:R-:W0:Y:S02]  /*0780*/  F2I.U32.TRUNC.NTZ R11, R0 ;  /* 0x00000000000b7305 */ /* 0x000e24000020f000 */
[----:B0-----:R-:W-:-:S07]  /*0790*/  IMAD R11, R11, R11, R14 ;  /* 0x0000000b0b0b7224 */ /* 0x001fce00078e020e */
.L_x_47:
[----:B0-2--5:R-:W0:Y:S01]  /*07a0*/  LDC.64 R2, c[0x0][0x388] ;  /* 0x0000e200ff027b82 */ /* 0x025e220000000a00 */
[----:B------:R-:W-:Y:S01]  /*07b0*/  IMAD R7, R29, R12, R13 ;  /* 0x0000000c1d077224 */ /* 0x000fe200078e020d */
[----:B-1----:R-:W1:Y:S03]  /*07c0*/  LDCU UR6, c[0x0][0x398] ;  /* 0x00007300ff0677ac */ /* 0x002e660008000800 */
[----:B0-----:R-:W-:-:S06]  /*07d0*/  IMAD.WIDE R2, R7, 0x18, R2 ;  /* 0x0000001807027825 */ /* 0x001fcc00078e0202 */
[----:B------:R-:W2:Y:S01]  /*07e0*/  LDG.E R2, desc[UR4][R2.64+0x8] ;  /* 0x0000080402027981 */ /* 0x000ea2000c1e1900 */
[----:B------:R-:W-:Y:S01]  /*07f0*/  IADD3 R12, PT, PT, R12, 0x1, RZ ;  /* 0x000000010c0c7810 */ /* 0x000fe20007ffe0ff */
[----:B------:R-:W-:Y:S03]  /*0800*/  BSSY B2, `(.L_x_3) ;  /* 0x0000128000027945 */ /* 0x000fe60003800000 */
[----:B-1----:R-:W-:Y:S01]  /*0810*/  ISETP.NE.AND P1, PT, R12, UR6, PT ;  /* 0x000000060c007c0c */ /* 0x002fe2000bf25270 */
[----:B--2---:R-:W-:-:S06]  /*0820*/  FADD R0, -R27, R2 ;  /* 0x000000021b007221 */ /* 0x004fcc0000000100 */
[----:B------:R-:W0:Y:S02]  /*0830*/  F2I.U32.TRUNC.NTZ R0, R0 ;  /* 0x0000000000007305 */ /* 0x000e24000020f000 */
[----:B0-----:R-:W-:-:S05]  /*0840*/  IMAD R4, R0, R0, R11 ;  /* 0x0000000000047224 */ /* 0x001fca00078e020b */
[----:B------:R-:W-:-:S04]  /*0850*/  I2FP.F32.U32 R5, R4 ;  /* 0x0000000400057245 */ /* 0x000fc80000201000 */
[----:B------:R-:W-:-:S13]  /*0860*/  FSETP.GE.AND P2, PT, R24, R5, PT ;  /* 0x000000051800720b */ /* 0x000fda0003f46000 */
[----:B------:R-:W-:Y:S05]  /*0870*/  @!P2 BRA `(.L_x_4) ;  /* 0x000000100080a947 */ /* 0x000fea0003800000 */
[----:B------:R-:W0:Y:S01]  /*0880*/  LDC.64 R20, c[0x0][0x390] ;  /* 0x0000e400ff147b82 */ /* 0x000e220000000a00 */
[----:B------:R-:W2:Y:S01]  /*0890*/  LDG.E R10, desc[UR4][R18.64+0xc] ;  /* 0x00000c04120a7981 */ /* 0x000ea2000c1e1900 */
[----:B0-----:R-:W-:-:S05]  /*08a0*/  IMAD.WIDE R20, R7, 0x18, R20 ;  /* 0x0000001807147825 */ /* 0x001fca00078e0214 */
[----:B------:R-:W2:Y:S02]  /*08b0*/  LDG.E R9, desc[UR4][R20.64+0xc] ;  /* 0x00000c0414097981 */ /* 0x000ea4000c1e1900 */
[----:B--2---:R-:W-:-:S04]  /*08c0*/  VIMNMX R0, PT, PT, R10, R9, PT ;  /* 0x000000090a007248 */ /* 0x004fc80003fe0100 */
[----:B------:R-:W-:-:S13]  /*08d0*/  ISETP.GE.AND P2, PT, R0, 0x1, PT ;  /* 0x000000010000780c */ /* 0x000fda0003f46270 */
[----:B------:R-:W-:Y:S05]  /*08e0*/  @!P2 BRA `(.L_x_4) ;  /* 0x000000100064a947 */ /* 0x000fea0003800000 */
[----:B------:R-:W5:Y:S04]  /*08f0*/  LDG.E.64 R20, desc[UR4][R20.64+0x10] ;  /* 0x0000100414147981 */ /* 0x000f68000c1e1b00 */
[----:B------:R0:W5:Y:S01]  /*0900*/  LDG.E.64 R22, desc[UR4][R18.64+0x10] ;  /* 0x0000100412167981 */ /* 0x000162000c1e1b00 */
[----:B------:R-:W-:Y:S01]  /*0910*/  LOP3.LUT R7, R9, 0x7ffffffc, RZ, 0xc0, !PT ;  /* 0x7ffffffc09077812 */ /* 0x000fe200078ec0ff */
[----:B------:R-:W-:-:S03]  /*0920*/  HFMA2 R8, -RZ, RZ, 0, 0 ;  /* 0x00000000ff087431 */ /* 0x000fc600000001ff */
[----:B------:R-:W-:-:S07]  /*0930*/  IADD3 R7, PT, PT, -R7, RZ, RZ ;  /* 0x000000ff07077210 */ /* 0x000fce0007ffe1ff */
.L_x_46:
[----:B------:R-:W-:Y:S01]  /*0940*/  ISETP.GE.U32.AND P3, PT, R9, 0x4, PT ;  /* 0x000000040900780c */ /* 0x000fe20003f66070 */
[C---:B--2--5:R-:W-:Y:S01]  /*0950*/  IMAD.WIDE.U32 R2, R8.reuse, 0x10, R22 ;  /* 0x0000001008027825 */ /* 0x064fe200078e0016 */
[----:B------:R-:W-:Y:S05]  /*0960*/  YIELD ;  /* 0x0000000000007946 */ /* 0x000fea0003800000 */
[----:B------:R-:W-:Y:S01]  /*0970*/  VIADD R8, R8, 0x1 ;  /* 0x0000000108087836 */ /* 0x000fe20000000000 */
[----:B------:R-:W-:Y:S01]  /*0980*/  BSSY B1, `(.L_x_5) ;  /* 0x000009c000017945 */ /* 0x000fe20003800000 */
[----:B------:R-:W5:Y:S04]  /*0990*/  LD.E R6, desc[UR4][R2.64] ;  /* 0x0000000402067980 */ /* 0x000f68000c101900 */
[----:B------:R-:W5:Y:S01]  /*09a0*/  LD.E R5, desc[UR4][R2.64+0x4] ;  /* 0x0000040402057980 */ /* 0x000f62000c101900 */
[----:B------:R-:W-:-:S03]  /*09b0*/  ISETP.NE.AND P2, PT, R8, R10, PT ;  /* 0x0000000a0800720c */ /* 0x000fc60003f45270 */
[----:B------:R-:W5:Y:S04]  /*09c0*/  LD.E R4, desc[UR4][R2.64+0x8] ;  /* 0x0000080402047980 */ /* 0x000f68000c101900 */
[----:B-1----:R1:W5:Y:S02]  /*09d0*/  LD.E R3, desc[UR4][R2.64+0xc] ;  /* 0x00000c0402037980 */ /* 0x002364000c101900 */
[----:B-1----:R-:W-:Y:S01]  /*09e0*/  MOV R2, RZ ;  /* 0x000000ff00027202 */ /* 0x002fe20000000f00 */
[----:B------:R-:W-:Y:S06]  /*09f0*/  @!P3 BRA `(.L_x_6) ;  /* 0x000000080050b947 */ /* 0x000fec0003800000 */
[----:B------:R-:W-:Y:S01]  /*0a00*/  IADD3 R36, P3, PT, R20, 0x20, RZ ;  /* 0x0000002014247810 */ /* 0x000fe20007f7e0ff */
[----:B------:R-:W-:Y:S01]  /*0a10*/  BSSY B0, `(.L_x_7) ;  /* 0x0000091000007945 */ /* 0x000fe20003800000 */
[----:B------:R-:W-:Y:S02]  /*0a20*/  MOV R2, R7 ;  /* 0x0000000700027202 */ /* 0x000fe40000000f00 */
[----:B------:R-:W-:-:S09]  /*0a30*/  IADD3.X R37, PT, PT, RZ, R21, RZ, P3, !PT ;  /* 0x00000015ff257210 */ /* 0x000fd20001ffe4ff */
.L_x_28:
[----:B------:R-:W2:Y:S04]  /*0a40*/  LD.E R0, desc[UR4][R36.64+-0x1c] ;  /* 0xffffe40424007980 */ /* 0x000ea8000c101900 */
[----:B-1----:R-:W3:Y:S04]  /*0a50*/  LD.E R31, desc[UR4][R36.64+-0x20] ;  /* 0xffffe004241f7980 */ /* 0x002ee8000c101900 */
[----:B------:R-:W4:Y:S01]  /*0a60*/  LD.E R33, desc[UR4][R36.64+-0x18] ;  /* 0xffffe80424217980 */ /* 0x000f22000c101900 */
[----:B------:R-:W-:Y:S01]  /*0a70*/  VIADD R2, R2, 0x4 ;  /* 0x0000000402027836 */ /* 0x000fe20000000000 */
[----:B------:R-:W-:Y:S05]  /*0a80*/  YIELD ;  /* 0x0000000000007946 */ /* 0x000fea0003800000 */
[----:B------:R-:W-:Y:S01]  /*0a90*/  BSSY.RECONVERGENT B5, `(.L_x_8) ;  /* 0x000001f000057945 */ /* 0x000fe20003800200 */
[----:B------:R-:W-:Y:S01]  /*0aa0*/  ISETP.NE.AND P3, PT, R2, RZ, PT ;  /* 0x000000ff0200720c */ /* 0x000fe20003f65270 */
[----:B--2--5:R-:W-:Y:S01]  /*0ab0*/  FADD R0, -R5, R0 ;  /* 0x0000000005007221 */ /* 0x024fe20000000100 */
[----:B---3--:R-:W-:-:S03]  /*0ac0*/  FADD R31, -R6, R31 ;  /* 0x0000001f061f7221 */ /* 0x008fc60000000100 */
[----:B------:R-:W-:Y:S01]  /*0ad0*/  FMUL R0, R0, R0 ;  /* 0x0000000000007220 */ /* 0x000fe20000400000 */
[----:B----4-:R-:W-:-:S03]  /*0ae0*/  FADD R33, -R4, R33 ;  /* 0x0000002104217221 */ /* 0x010fc60000000100 */
[----:B------:R-:W-:-:S04]  /*0af0*/  FFMA R0, R31, R31, R0 ;  /* 0x0000001f1f007223 */ /* 0x000fc80000000000 */
[----:B------:R-:W-:-:S05]  /*0b00*/  FFMA R31, R33, R33, R0 ;  /* 0x00000021211f7223 */ /* 0x000fca0000000000 */
[----:B------:R-:W-:-:S13]  /*0b10*/  FSETP.GTU.AND P4, PT, R31, R26, PT ;  /* 0x0000001a1f00720b */ /* 0x000fda0003f8c000 */
[----:B------:R-:W-:Y:S05]  /*0b20*/  @P4 BRA `(.L_x_9) ;  /* 0x0000000000544947 */ /* 0x000fea0003800000 */
[----:B------:R1:W5:Y:S01]  /*0b30*/  LD.E R35, desc[UR4][R36.64+-0x14] ;  /* 0xffffec0424237980 */ /* 0x000362000c101900 */
[----:B------:R-:W-:Y:S01]  /*0b40*/  IADD3 R0, PT, PT, R31, -0xd000000, RZ ;  /* 0xf30000001f007810 */ /* 0x000fe20007ffe0ff */
[----:B------:R1:W2:Y:S01]  /*0b50*/  MUFU.RSQ R30, R31 ;  /* 0x0000001f001e7308 */ /* 0x0002a20000001400 */
[----:B------:R-:W-:Y:S02]  /*0b60*/  BSSY.RECONVERGENT B6, `(.L_x_10) ;  /* 0x000000b000067945 */ /* 0x000fe40003800200 */
[----:B------:R-:W-:-:S13]  /*0b70*/  ISETP.GT.U32.AND P4, PT, R0, 0x727fffff, PT ;  /* 0x727fffff0000780c */ /* 0x000fda0003f84070 */
[----:B-1----:R-:W-:Y:S05]  /*0b80*/  @!P4 BRA `(.L_x_11) ;  /* 0x000000000010c947 */ /* 0x002fea0003800000 */
[----:B------:R-:W-:Y:S02]  /*0b90*/  MOV R0, R31 ;  /* 0x0000001f00007202 */ /* 0x000fe40000000f00 */
[----:B--2---:R-:W-:-:S07]  /*0ba0*/  MOV R30, 0xbc0 ;  /* 0x00000bc0001e7802 */ /* 0x004fce0000000f00 */
[----:B0----5:R-:W-:Y:S05]  /*0bb0*/  CALL.REL.NOINC `($__internal_0_$__cuda_sm20_sqrt_rn_f32_slowpath) ;  /* 0x0000000c00d87944 */ /* 0x021fea0003c00000 */
[----:B------:R-:W-:Y:S05]  /*0bc0*/  BRA `(.L_x_12) ;  /* 0x0000000000107947 */ /* 0x000fea0003800000 */
.L_x_11:
[----:B--2---:R-:W-:Y:S01]  /*0bd0*/  FMUL.FTZ R32, R31, R30 ;  /* 0x0000001e1f207220 */ /* 0x004fe20000410000 */
[----:B------:R-:W-:-:S03]  /*0be0*/  FMUL.FTZ R0, R30, 0.5 ;  /* 0x3f0000001e007820 */ /* 0x000fc60000410000 */
[----:B------:R-:W-:-:S04]  /*0bf0*/  FFMA R31, -R32, R32, R31 ;  /* 0x00000020201f7223 */ /* 0x000fc8000000011f */
[----:B------:R-:W-:-:S07]  /*0c00*/  FFMA R32, R31, R0, R32 ;  /* 0x000000001f207223 */ /* 0x000fce0000000020 */
.L_x_12:
[----:B------:R-:W-:Y:S05]  /*0c10*/  BSYNC.RECONVERGENT B6 ;  /* 0x0000000000067941 */ /* 0x000fea0003800200 */
.L_x_10:
[----:B------:R-:W1:Y:S01]  /*0c20*/  LDC.64 R30, c[0x0][0x380] ;  /* 0x0000e000ff1e7b82 */ /* 0x000e620000000a00 */
[----:B------:R-:W-:Y:S01]  /*0c30*/  FMUL R32, R32, R28 ;  /* 0x0000001c20207220 */ /* 0x000fe20000400000 */
[----:B-----5:R-:W-:-:S03]  /*0c40*/  FMUL R35, R3, R35 ;  /* 0x0000002303237220 */ /* 0x020fc60000400000 */
[----:B------:R-:W1:Y:S02]  /*0c50*/  F2I.TRUNC.NTZ R33, R32 ;  /* 0x0000002000217305 */ /* 0x000e64000020f100 */
[----:B-1----:R-:W-:-:S05]  /*0c60*/  IMAD.WIDE R30, R33, 0x4, R30 ;  /* 0x00000004211e7825 */ /* 0x002fca00078e021e */
[----:B------:R1:W-:Y:S02]  /*0c70*/  REDG.E.ADD.F32.FTZ.RN.STRONG.GPU desc[UR4][R30.64], R35 ;  /* 0x000000231e0079a6 */ /* 0x0003e4000c12f304 */
.L_x_9:
[----:B------:R-:W-:Y:S05]  /*0c80*/  BSYNC.RECONVERGENT B5 ;  /* 0x0000000000057941 */ /* 0x000fea0003800200 */
.L_x_8:
[----:B------:R-:W2:Y:S04]  /*0c90*/  LD.E R0, desc[UR4][R36.64+-0xc] ;  /* 0xfffff40424007980 */ /* 0x000ea8000c101900 */
[----:B-1----:R-:W3:Y:S04]  /*0ca0*/  LD.E R31, desc[UR4][R36.64+-0x10] ;  /* 0xfffff004241f7980 */ /* 0x002ee8000c101900 */
[----:B------:R-:W4:Y:S01]  /*0cb0*/  LD.E R33, desc[UR4][R36.64+-0x8] ;  /* 0xfffff80424217980 */ /* 0x000f22000c101900 */
[----:B------:R-:W-:Y:S01]  /*0cc0*/  BSSY.RECONVERGENT B5, `(.L_x_13) ;  /* 0x000001e000057945 */ /* 0x000fe20003800200 */
[----:B--2---:R-:W-:Y:S01]  /*0cd0*/  FADD R0, -R5, R0 ;  /* 0x0000000005007221 */ /* 0x004fe20000000100 */
        /* <DEDUP_REMOVED lines=13> */
[----:B------:R-:W-:Y:S01]  /*0db0*/  IMAD.MOV.U32 R0, RZ, RZ, R31 ;  /* 0x000000ffff007224 */ /* 0x000fe200078e001f */
[----:B--2---:R-:W-:-:S07]  /*0dc0*/  MOV R30, 0xde0 ;  /* 0x00000de0001e7802 */ /* 0x004fce0000000f00 */
[----:B0----5:R-:W-:Y:S05]  /*0dd0*/  CALL.REL.NOINC `($__internal_0_$__cuda_sm20_sqrt_rn_f32_slowpath) ;  /* 0x0000000c00507944 */ /* 0x021fea0003c00000 */
[----:B------:R-:W-:Y:S05]  /*0de0*/  BRA `(.L_x_17) ;  /* 0x0000000000107947 */ /* 0x000fea0003800000 */
.L_x_16:
[----:B--2---:R-:W-:Y:S01]  /*0df0*/  FMUL.FTZ R32, R31, R30 ;  /* 0x0000001e1f207220 */ /* 0x004fe20000410000 */
[----:B------:R-:W-:-:S03]  /*0e00*/  FMUL.FTZ R0, R30, 0.5 ;  /* 0x3f0000001e007820 */ /* 0x000fc60000410000 */
[----:B------:R-:W-:-:S04]  /*0e10*/  FFMA R31, -R32, R32, R31 ;  /* 0x00000020201f7223 */ /* 0x000fc8000000011f */
[----:B------:R-:W-:-:S07]  /*0e20*/  FFMA R32, R31, R0, R32 ;  /* 0x000000001f207223 */ /* 0x000fce0000000020 */
.L_x_17:
[----:B------:R-:W-:Y:S05]  /*0e30*/  BSYNC.RECONVERGENT B6 ;  /* 0x0000000000067941 */ /* 0x000fea0003800200 */
.L_x_15:
[----:B------:R-:W1:Y:S01]  /*0e40*/  LDC.64 R30, c[0x0][0x380] ;  /* 0x0000e000ff1e7b82 */ /* 0x000e620000000a00 */
[----:B------:R-:W-:Y:S01]  /*0e50*/  FMUL R32, R32, R28 ;  /* 0x0000001c20207220 */ /* 0x000fe20000400000 */
[----:B-----5:R-:W-:-:S03]  /*0e60*/  FMUL R35, R3, R35 ;  /* 0x0000002303237220 */ /* 0x020fc60000400000 */
[----:B------:R-:W1:Y:S02]  /*0e70*/  F2I.TRUNC.NTZ R33, R32 ;  /* 0x0000002000217305 */ /* 0x000e64000020f100 */
[----:B-1----:R-:W-:-:S05]  /*0e80*/  IMAD.WIDE R30, R33, 0x4, R30 ;  /* 0x00000004211e7825 */ /* 0x002fca00078e021e */
[----:B------:R1:W-:Y:S02]  /*0e90*/  REDG.E.ADD.F32.FTZ.RN.STRONG.GPU desc[UR4][R30.64], R35 ;  /* 0x000000231e0079a6 */ /* 0x0003e4000c12f304 */
.L_x_14:
[----:B------:R-:W-:Y:S05]  /*0ea0*/  BSYNC.RECONVERGENT B5 ;  /* 0x0000000000057941 */ /* 0x000fea0003800200 */
.L_x_13:
        /* <DEDUP_REMOVED lines=22> */
.L_x_21:
[----:B--2---:R-:W-:Y:S01]  /*1010*/  FMUL.FTZ R32, R31, R30 ;  /* 0x0000001e1f207220 */ /* 0x004fe20000410000 */
[----:B------:R-:W-:-:S03]  /*1020*/  FMUL.FTZ R0, R30, 0.5 ;  /* 0x3f0000001e007820 */ /* 0x000fc60000410000 */
[----:B------:R-:W-:-:S04]  /*1030*/  FFMA R31, -R32, R32, R31 ;  /* 0x00000020201f7223 */ /* 0x000fc8000000011f */
[----:B------:R-:W-:-:S07]  /*1040*/  FFMA R32, R31, R0, R32 ;  /* 0x000000001f207223 */ /* 0x000fce0000000020 */
.L_x_22:
[----:B------:R-:W-:Y:S05]  /*1050*/  BSYNC.RECONVERGENT B6 ;  /* 0x0000000000067941 */ /* 0x000fea0003800200 */
.L_x_20:
[----:B------:R-:W1:Y:S01]  /*1060*/  LDC.64 R30, c[0x0][0x380] ;  /* 0x0000e000ff1e7b82 */ /* 0x000e620000000a00 */
[----:B------:R-:W-:Y:S01]  /*1070*/  FMUL R32, R32, R28 ;  /* 0x0000001c20207220 */ /* 0x000fe20000400000 */
[----:B-----5:R-:W-:-:S03]  /*1080*/  FMUL R35, R3, R35 ;  /* 0x0000002303237220 */ /* 0x020fc60000400000 */
[----:B------:R-:W1:Y:S02]  /*1090*/  F2I.TRUNC.NTZ R33, R32 ;  /* 0x0000002000217305 */ /* 0x000e64000020f100 */
[----:B-1----:R-:W-:-:S05]  /*10a0*/  IMAD.WIDE R30, R33, 0x4, R30 ;  /* 0x00000004211e7825 */ /* 0x002fca00078e021e */
[----:B------:R1:W-:Y:S02]  /*10b0*/  REDG.E.ADD.F32.FTZ.RN.STRONG.GPU desc[UR4][R30.64], R35 ;  /* 0x000000231e0079a6 */ /* 0x0003e4000c12f304 */
.L_x_19:
[----:B------:R-:W-:Y:S05]  /*10c0*/  BSYNC.RECONVERGENT B5 ;  /* 0x0000000000057941 */ /* 0x000fea0003800200 */
.L_x_18:
        /* <DEDUP_REMOVED lines=22> */
.L_x_26:
[----:B--2---:R-:W-:Y:S01]  /*1230*/  FMUL.FTZ R32, R31, R30 ;  /* 0x0000001e1f207220 */ /* 0x004fe20000410000 */
[----:B------:R-:W-:-:S03]  /*1240*/  FMUL.FTZ R0, R30, 0.5 ;  /* 0x3f0000001e007820 */ /* 0x000fc60000410000 */
[----:B------:R-:W-:-:S04]  /*1250*/  FFMA R31, -R32, R32, R31 ;  /* 0x00000020201f7223 */ /* 0x000fc8000000011f */
[----:B------:R-:W-:-:S07]  /*1260*/  FFMA R32, R31, R0, R32 ;  /* 0x000000001f207223 */ /* 0x000fce0000000020 */
.L_x_27:
[----:B------:R-:W-:Y:S05]  /*1270*/  BSYNC.RECONVERGENT B6 ;  /* 0x0000000000067941 */ /* 0x000fea0003800200 */
.L_x_25:
[----:B------:R-:W1:Y:S01]  /*1280*/  LDC.64 R30, c[0x0][0x380] ;  /* 0x0000e000ff1e7b82 */ /* 0x000e620000000a00 */
[----:B------:R-:W-:Y:S01]  /*1290*/  FMUL R32, R32, R28 ;  /* 0x0000001c20207220 */ /* 0x000fe20000400000 */
[----:B-----5:R-:W-:-:S03]  /*12a0*/  FMUL R35, R3, R35 ;  /* 0x0000002303237220 */ /* 0x020fc60000400000 */
[----:B------:R-:W1:Y:S02]  /*12b0*/  F2I.TRUNC.NTZ R33, R32 ;  /* 0x0000002000217305 */ /* 0x000e64000020f100 */
[----:B-1----:R-:W-:-:S05]  /*12c0*/  IMAD.WIDE R30, R33, 0x4, R30 ;  /* 0x00000004211e7825 */ /* 0x002fca00078e021e */
[----:B------:R1:W-:Y:S02]  /*12d0*/  REDG.E.ADD.F32.FTZ.RN.STRONG.GPU desc[UR4][R30.64], R35 ;  /* 0x000000231e0079a6 */ /* 0x0003e4000c12f304 */
.L_x_24:
[----:B------:R-:W-:Y:S05]  /*12e0*/  BSYNC.RECONVERGENT B5 ;  /* 0x0000000000057941 */ /* 0x000fea0003800200 */
.L_x_23:
[----:B------:R-:W-:-:S04]  /*12f0*/  IADD3 R36, P4, PT, R36, 0x40, RZ ;  /* 0x0000004024247810 */ /* 0x000fc80007f9e0ff */
[----:B------:R-:W-:Y:S01]  /*1300*/  IADD3.X R37, PT, PT, RZ, R37, RZ, P4, !PT ;  /* 0x00000025ff257210 */ /* 0x000fe200027fe4ff */
[----:B------:R-:W-:Y:S08]  /*1310*/  @P3 BRA `(.L_x_28) ;  /* 0xfffffff400c83947 */ /* 0x000ff0000383ffff */
[----:B------:R-:W-:Y:S05]  /*1320*/  BSYNC B0 ;  /* 0x0000000000007941 */ /* 0x000fea0003800000 */
.L_x_7:
[----:B------:R-:W-:-:S07]  /*1330*/  LOP3.LUT R2, R9, 0x7ffffffc, RZ, 0xc0, !PT ;  /* 0x7ffffffc09027812 */ /* 0x000fce00078ec0ff */
.L_x_6:
[----:B------:R-:W-:Y:S05]  /*1340*/  BSYNC B1 ;  /* 0x0000000000017941 */ /* 0x000fea0003800000 */
.L_x_5:
[----:B------:R-:W-:Y:S01]  /*1350*/  LOP3.LUT P3, R0, R9, 0x3, RZ, 0xc0, !PT ;  /* 0x0000000309007812 */ /* 0x000fe2000786c0ff */
[----:B------:R-:W-:-:S12]  /*1360*/  BSSY.RECONVERGENT B0, `(.L_x_29) ;  /* 0x0000070000007945 */ /* 0x000fd80003800200 */
[----:B------:R-:W-:Y:S05]  /*1370*/  @!P3 BRA `(.L_x_30) ;  /* 0x0000000400b8b947 */ /* 0x000fea0003800000 */
[----:B------:R-:W-:Y:S01]  /*1380*/  ISETP.NE.AND P3, PT, R0, 0x1, PT ;  /* 0x000000010000780c */ /* 0x000fe20003f65270 */
[----:B------:R-:W-:-:S12]  /*1390*/  BSSY.RECONVERGENT B1, `(.L_x_31) ;  /* 0x0000048000017945 */ /* 0x000fd80003800200 */
[----:B------:R-:W-:Y:S05]  /*13a0*/  @!P3 BRA `(.L_x_32) ;  /* 0x000000040018b947 */ /* 0x000fea0003800000 */
[----:B------:R-:W-:-:S05]  /*13b0*/  IMAD.WIDE.U32 R36, R2, 0x10, R20 ;  /* 0x0000001002247825 */ /* 0x000fca00078e0014 */
[----:B------:R-:W2:Y:S04]  /*13c0*/  LD.E R0, desc[UR4][R36.64+0x4] ;  /* 0x0000040424007980 */ /* 0x000ea8000c101900 */
[----:B-1----:R-:W3:Y:S04]  /*13d0*/  LD.E R31, desc[UR4][R36.64] ;  /* 0x00000004241f7980 */ /* 0x002ee8000c101900 */
[----:B------:R-:W4:Y:S01]  /*13e0*/  LD.E R33, desc[UR4][R36.64+0x8] ;  /* 0x0000080424217980 */ /* 0x000f22000c101900 */
[----:B------:R-:W-:Y:S01]  /*13f0*/  BSSY.RECONVERGENT B5, `(.L_x_33) ;  /* 0x000001e000057945 */ /* 0x000fe20003800200 */
        /* <DEDUP_REMOVED lines=18> */
.L_x_36:
[----:B--2---:R-:W-:Y:S01]  /*1520*/  FMUL.FTZ R32, R31, R30 ;  /* 0x0000001e1f207220 */ /* 0x004fe20000410000 */
[----:B------:R-:W-:-:S03]  /*1530*/  FMUL.FTZ R0, R30, 0.5 ;  /* 0x3f0000001e007820 */ /* 0x000fc60000410000 */
[----:B------:R-:W-:-:S04]  /*1540*/  FFMA R31, -R32, R32, R31 ;  /* 0x00000020201f7223 */ /* 0x000fc8000000011f */
[----:B------:R-:W-:-:S07]  /*1550*/  FFMA R32, R31, R0, R32 ;  /* 0x000000001f207223 */ /* 0x000fce0000000020 */
.L_x_37:
[----:B------:R-:W-:Y:S05]  /*1560*/  BSYNC.RECONVERGENT B6 ;  /* 0x0000000000067941 */ /* 0x000fea0003800200 */
.L_x_35:
[----:B------:R-:W1:Y:S01]  /*1570*/  LDC.64 R30, c[0x0][0x380] ;  /* 0x0000e000ff1e7b82 */ /* 0x000e620000000a00 */
[----:B------:R-:W-:Y:S01]  /*1580*/  FMUL R32, R32, R28 ;  /* 0x0000001c20207220 */ /* 0x000fe20000400000 */
[----:B-----5:R-:W-:-:S03]  /*1590*/  FMUL R35, R3, R35 ;  /* 0x0000002303237220 */ /* 0x020fc60000400000 */
[----:B------:R-:W1:Y:S02]  /*15a0*/  F2I.TRUNC.NTZ R33, R32 ;  /* 0x0000002000217305 */ /* 0x000e64000020f100 */
[----:B-1----:R-:W-:-:S05]  /*15b0*/  IMAD.WIDE R30, R33, 0x4, R30 ;  /* 0x00000004211e7825 */ /* 0x002fca00078e021e */
[----:B------:R1:W-:Y:S02]  /*15c0*/  REDG.E.ADD.F32.FTZ.RN.STRONG.GPU desc[UR4][R30.64], R35 ;  /* 0x000000231e0079a6 */ /* 0x0003e4000c12f304 */
.L_x_34:
[----:B------:R-:W-:Y:S05]  /*15d0*/  BSYNC.RECONVERGENT B5 ;  /* 0x0000000000057941 */ /* 0x000fea0003800200 */
.L_x_33:
        /* <DEDUP_REMOVED lines=13> */
[----:B------:R-:W-:Y:S01]  /*16b0*/  VIADD R0, R31, 0xf3000000 ;  /* 0xf30000001f007836 */ /* 0x000fe20000000000 */
[----:B------:R1:W2:Y:S01]  /*16c0*/  MUFU.RSQ R30, R31 ;  /* 0x0000001f001e7308 */ /* 0x0002a20000001400 */
[----:B------:R-:W-:Y:S03]  /*16d0*/  BSSY.RECONVERGENT B6, `(.L_x_40) ;  /* 0x000000b000067945 */ /* 0x000fe60003800200 */
[----:B------:R-:W-:-:S13]  /*16e0*/  ISETP.GT.U32.AND P3, PT, R0, 0x727fffff, PT ;  /* 0x727fffff0000780c */ /* 0x000fda0003f64070 */
[----:B-12---:R-:W-:Y:S05]  /*16f0*/  @!P3 BRA `(.L_x_41) ;  /* 0x000000000010b947 */ /* 0x006fea0003800000 */
[----:B------:R-:W-:Y:S02]  /*1700*/  MOV R0, R31 ;  /* 0x0000001f00007202 */ /* 0x000fe40000000f00 */
[----:B------:R-:W-:-:S07]  /*1710*/  MOV R30, 0x1730 ;  /* 0x00001730001e7802 */ /* 0x000fce0000000f00 */
[----:B0----5:R-:W-:Y:S05]  /*1720*/  CALL.REL.NOINC `($__internal_0_$__cuda_sm20_sqrt_rn_f32_slowpath) ;  /* 0x0000000000fc7944 */ /* 0x021fea0003c00000 */
[----:B------:R-:W-:Y:S05]  /*1730*/  BRA `(.L_x_42) ;  /* 0x0000000000107947 */ /* 0x000fea0003800000 */
.L_x_41:
[----:B------:R-:W-:Y:S01]  /*1740*/  FMUL.FTZ R32, R31, R30 ;  /* 0x0000001e1f207220 */ /* 0x000fe20000410000 */
[----:B------:R-:W-:-:S03]  /*1750*/  FMUL.FTZ R0, R30, 0.5 ;  /* 0x3f0000001e007820 */ /* 0x000fc60000410000 */
[----:B------:R-:W-:-:S04]  /*1760*/  FFMA R31, -R32, R32, R31 ;  /* 0x00000020201f7223 */ /* 0x000fc8000000011f */
[----:B------:R-:W-:-:S07]  /*1770*/  FFMA R32, R31, R0, R32 ;  /* 0x000000001f207223 */ /* 0x000fce0000000020 */
.L_x_42:
[----:B------:R-:W-:Y:S05]  /*1780*/  BSYNC.RECONVERGENT B6 ;  /* 0x0000000000067941 */ /* 0x000fea0003800200 */
.L_x_40:
[----:B------:R-:W1:Y:S01]  /*1790*/  LDC.64 R30, c[0x0][0x380] ;  /* 0x0000e000ff1e7b82 */ /* 0x000e620000000a00 */
[----:B------:R-:W-:Y:S01]  /*17a0*/  FMUL R32, R32, R28 ;  /* 0x0000001c20207220 */ /* 0x000fe20000400000 */
[----:B-----5:R-:W-:-:S03]  /*17b0*/  FMUL R35, R3, R35 ;  /* 0x0000002303237220 */ /* 0x020fc60000400000 */
[----:B------:R-:W1:Y:S02]  /*17c0*/  F2I.TRUNC.NTZ R33, R32 ;  /* 0x0000002000217305 */ /* 0x000e64000020f100 */
[----:B-1----:R-:W-:-:S05]  /*17d0*/  IMAD.WIDE R30, R33, 0x4, R30 ;  /* 0x00000004211e7825 */ /* 0x002fca00078e021e */
[----:B------:R1:W-:Y:S02]  /*17e0*/  REDG.E.ADD.F32.FTZ.RN.STRONG.GPU desc[UR4][R30.64], R35 ;  /* 0x000000231e0079a6 */ /* 0x0003e4000c12f304 */
.L_x_39:
[----:B------:R-:W-:Y:S05]  /*17f0*/  BSYNC.RECONVERGENT B5 ;  /* 0x0000000000057941 */ /* 0x000fea0003800200 */
.L_x_38:
[----:B------:R-:W-:-:S07]  /*1800*/  IADD3 R2, PT, PT, R2, 0x2, RZ ;  /* 0x0000000202027810 */ /* 0x000fce0007ffe0ff */
.L_x_32:
[----:B------:R-:W-:Y:S05]  /*1810*/  BSYNC.RECONVERGENT B1 ;  /* 0x0000000000017941 */ /* 0x000fea0003800200 */
.L_x_31:
[----:B------:R-:W-:-:S04]  /*1820*/  LOP3.LUT R0, R9, 0x1, RZ, 0xc0, !PT ;  /* 0x0000000109007812 */ /* 0x000fc800078ec0ff */
[----:B------:R-:W-:-:S13]  /*1830*/  ISETP.NE.U32.AND P3, PT, R0, 0x1, PT ;  /* 0x000000010000780c */ /* 0x000fda0003f65070 */
[----:B------:R-:W-:Y:S05]  /*1840*/  @P3 BRA `(.L_x_30) ;  /* 0x0000000000843947 */ /* 0x000fea0003800000 */
[----:B-1----:R-:W-:-:S05]  /*1850*/  IMAD.WIDE.U32 R30, R2, 0x10, R20 ;  /* 0x00000010021e7825 */ /* 0x002fca00078e0014 */
[----:B------:R-:W2:Y:S04]  /*1860*/  LD.E R0, desc[UR4][R30.64+0x4] ;  /* 0x000004041e007980 */ /* 0x000ea8000c101900 */
[----:B------:R-:W3:Y:S04]  /*1870*/  LD.E R33, desc[UR4][R30.64] ;  /* 0x000000041e217980 */ /* 0x000ee8000c101900 */
[----:B------:R-:W4:Y:S01]  /*1880*/  LD.E R35, desc[UR4][R30.64+0x8] ;  /* 0x000008041e237980 */ /* 0x000f22000c101900 */
        /* <DEDUP_REMOVED lines=15> */
[----:B------:R-:W-:-:S07]  /*1980*/  MOV R30, 0x19a0 ;  /* 0x000019a0001e7802 */ /* 0x000fce0000000f00 */
[----:B0-2--5:R-:W-:Y:S05]  /*1990*/  CALL.REL.NOINC `($__internal_0_$__cuda_sm20_sqrt_rn_f32_slowpath) ;  /* 0x0000000000607944 */ /* 0x025fea0003c00000 */
[----:B------:R-:W-:Y:S05]  /*19a0*/  BRA `(.L_x_45) ;  /* 0x0000000000107947 */ /* 0x000fea0003800000 */
.L_x_44:
[----:B--2---:R-:W-:Y:S01]  /*19b0*/  FMUL.FTZ R32, R5, R4 ;  /* 0x0000000405207220 */ /* 0x004fe20000410000 */
[----:B------:R-:W-:-:S03]  /*19c0*/  FMUL.FTZ R0, R4, 0.5 ;  /* 0x3f00000004007820 */ /* 0x000fc60000410000 */
[----:B------:R-:W-:-:S04]  /*19d0*/  FFMA R5, -R32, R32, R5 ;  /* 0x0000002020057223 */ /* 0x000fc80000000105 */
[----:B------:R-:W-:-:S07]  /*19e0*/  FFMA R32, R5, R0, R32 ;  /* 0x0000000005207223 */ /* 0x000fce0000000020 */
.L_x_45:
[----:B------:R-:W-:Y:S05]  /*19f0*/  BSYNC.RECONVERGENT B1 ;  /* 0x0000000000017941 */ /* 0x000fea0003800200 */
.L_x_43:
[----:B------:R-:W1:Y:S01]  /*1a00*/  LDC.64 R4, c[0x0][0x380] ;  /* 0x0000e000ff047b82 */ /* 0x000e620000000a00 */
[----:B------:R-:W-:Y:S01]  /*1a10*/  FMUL R32, R32, R28 ;  /* 0x0000001c20207220 */ /* 0x000fe20000400000 */
[----:B-----5:R-:W-:-:S03]  /*1a20*/  FMUL R3, R3, R2 ;  /* 0x0000000203037220 */ /* 0x020fc60000400000 */
[----:B------:R-:W1:Y:S02]  /*1a30*/  F2I.TRUNC.NTZ R31, R32 ;  /* 0x00000020001f7305 */ /* 0x000e64000020f100 */
[----:B-1----:R-:W-:-:S05]  /*1a40*/  IMAD.WIDE R4, R31, 0x4, R4 ;  /* 0x000000041f047825 */ /* 0x002fca00078e0204 */
[----:B------:R2:W-:Y:S02]  /*1a50*/  REDG.E.ADD.F32.FTZ.RN.STRONG.GPU desc[UR4][R4.64], R3 ;  /* 0x00000003040079a6 */ /* 0x0005e4000c12f304 */
.L_x_30:
[----:B------:R-:W-:Y:S05]  /*1a60*/  BSYNC.RECONVERGENT B0 ;  /* 0x0000000000007941 */ /* 0x000fea0003800200 */
.L_x_29:
[----:B------:R-:W-:Y:S05]  /*1a70*/  @P2 BRA `(.L_x_46) ;  /* 0xffffffec00b02947 */ /* 0x000fea000383ffff */
.L_x_4:
[----:B------:R-:W-:Y:S05]  /*1a80*/  BSYNC B2 ;  /* 0x0000000000027941 */ /* 0x000fea0003800000 */
.L_x_3:
[----:B------:R-:W-:Y:S05]  /*1a90*/  @P1 BRA `(.L_x_47) ;  /* 0xffffffec00401947 */ /* 0x000fea000383ffff */
[----:B------:R-:W-:Y:S05]  /*1aa0*/  BSYNC B3 ;  /* 0x0000000000037941 */ /* 0x000fea0003800000 */
.L_x_2:
[----:B------:R-:W-:Y:S05]  /*1ab0*/  @P0 BRA `(.L_x_48) ;  /* 0xffffffec00080947 */ /* 0x000fea000383ffff */
[----:B------:R-:W-:Y:S05]  /*1ac0*/  BSYNC B4 ;  /* 0x0000000000047941 */ /* 0x000fea0003800000 */
.L_x_1:
[----:B------:R-:W3:Y:S01]  /*1ad0*/  LDCU UR6, c[0x0][0x398] ;  /* 0x00007300ff0677ac */ /* 0x000ee20008000800 */
[----:B------:R-:W-:-:S04]  /*1ae0*/  IADD3 R25, PT, PT, R25, 0x1, RZ ;  /* 0x0000000119197810 */ /* 0x000fc80007ffe0ff */
[----:B---3--:R-:W-:-:S13]  /*1af0*/  ISETP.NE.AND P0, PT, R25, UR6, PT ;  /* 0x0000000619007c0c */ /* 0x008fda000bf05270 */
[----:B------:R-:W-:Y:S05]  /*1b00*/  @P0 BRA `(.L_x_49) ;  /* 0xffffffe800d40947 */ /* 0x000fea000383ffff */
[----:B------:R-:W-:Y:S05]  /*1b10*/  EXIT ;  /* 0x000000000000794d */ /* 0x000fea0003800000 */
        .weak           $__internal_0_$__cuda_sm20_sqrt_rn_f32_slowpath
        .type           $__internal_0_$__cuda_sm20_sqrt_rn_f32_slowpath,@function
        .size           $__internal_0_$__cuda_sm20_sqrt_rn_f32_slowpath,($__internal_1_$__cuda_sm3x_div_rn_noftz_f32_slowpath - $__internal_0_$__cuda_sm20_sqrt_rn_f32_slowpath)
$__internal_0_$__cuda_sm20_sqrt_rn_f32_slowpath:
[----:B------:R-:W-:-:S13]  /*1b20*/  LOP3.LUT P4, RZ, R0, 0x7fffffff, RZ, 0xc0, !PT ;  /* 0x7fffffff00ff7812 */ /* 0x000fda000788c0ff */
[----:B------:R-:W-:Y:S01]  /*1b30*/  @!P4 MOV R32, R0 ;  /* 0x000000000020c202 */ /* 0x000fe20000000f00 */
[----:B------:R-:W-:Y:S06]  /*1b40*/  @!P4 BRA `(.L_x_50) ;  /* 0x000000000040c947 */ /* 0x000fec0003800000 */
[----:B------:R-:W-:-:S13]  /*1b50*/  FSETP.GEU.FTZ.AND P4, PT, R0, RZ, PT ;  /* 0x000000ff0000720b */ /* 0x000fda0003f9e000 */
[----:B------:R-:W-:Y:S01]  /*1b60*/  @!P4 MOV R32, 0x7fffffff ;  /* 0x7fffffff0020c802 */ /* 0x000fe20000000f00 */
[----:B------:R-:W-:Y:S06]  /*1b70*/  @!P4 BRA `(.L_x_50) ;  /* 0x000000000034c947 */ /* 0x000fec0003800000 */
[----:B------:R-:W-:-:S13]  /*1b80*/  FSETP.GTU.FTZ.AND P4, PT, |R0|, +INF , PT ;  /* 0x7f8000000000780b */ /* 0x000fda0003f9c200 */
[----:B------:R-:W-:Y:S01]  /*1b90*/  @P4 FADD.FTZ R32, R0, 1 ;  /* 0x3f80000000204421 */ /* 0x000fe20000010000 */
[----:B------:R-:W-:Y:S06]  /*1ba0*/  @P4 BRA `(.L_x_50) ;  /* 0x0000000000284947 */ /* 0x000fec0003800000 */
[----:B------:R-:W-:-:S13]  /*1bb0*/  FSETP.NEU.FTZ.AND P4, PT, |R0|, +INF , PT ;  /* 0x7f8000000000780b */ /* 0x000fda0003f9d200 */
[----:B------:R-:W-:-:S04]  /*1bc0*/  @P4 FFMA R33, R0, 1.84467440737095516160e+19, RZ ;  /* 0x5f80000000214823 */ /* 0x000fc800000000ff */
[----:B------:R-:W0:Y:S02]  /*1bd0*/  @P4 MUFU.RSQ R31, R33 ;  /* 0x00000021001f4308 */ /* 0x000e240000001400 */
[----:B0-----:R-:W-:Y:S01]  /*1be0*/  @P4 FMUL.FTZ R32, R33, R31 ;  /* 0x0000001f21204220 */ /* 0x001fe20000410000 */
[----:B------:R-:W-:-:S03]  /*1bf0*/  @P4 FMUL.FTZ R31, R31, 0.5 ;  /* 0x3f0000001f1f4820 */ /* 0x000fc60000410000 */
[----:B------:R-:W-:-:S04]  /*1c00*/  @P4 FADD.FTZ R34, -R32, -RZ ;  /* 0x800000ff20224221 */ /* 0x000fc80000010100 */
[----:B------:R-:W-:-:S04]  /*1c10*/  @P4 FFMA R34, R32, R34, R33 ;  /* 0x0000002220224223 */ /* 0x000fc80000000021 */
[----:B------:R-:W-:Y:S01]  /*1c20*/  @P4 FFMA R31, R34, R31, R32 ;  /* 0x0000001f221f4223 */ /* 0x000fe20000000020 */
[----:B------:R-:W-:-:S03]  /*1c30*/  @!P4 IMAD.MOV.U32 R32, RZ, RZ, R0 ;  /* 0x000000ffff20c224 */ /* 0x000fc600078e0000 */
[----:B------:R-:W-:-:S07]  /*1c40*/  @P4 FMUL.FTZ R32, R31, 2.3283064365386962891e-10 ;  /* 0x2f8000001f204820 */ /* 0x000fce0000410000 */
.L_x_50:
[----:B------:R-:W-:-:S04]  /*1c50*/  HFMA2 R31, -RZ, RZ, 0, 0 ;  /* 0x00000000ff1f7431 */ /* 0x000fc800000001ff */
[----:B------:R-:W-:Y:S05]  /*1c60*/  RET.REL.NODEC R30 `(_Z12make_histoXYPfP4NodeS1_iiffii) ;  /* 0xffffffe01ee47950 */ /* 0x000fea0003c3ffff */
        .weak           $__internal_1_$__cuda_sm3x_div_rn_noftz_f32_slowpath
        .type           $__internal_1_$__cuda_sm3x_div_rn_noftz_f32_slowpath,@function
        .size           $__internal_1_$__cuda_sm3x_div_rn_noftz_f32_slowpath,(.L_x_259 - $__internal_1_$__cuda_sm3x_div_rn_noftz_f32_slowpath)
$__internal_1_$__cuda_sm3x_div_rn_noftz_f32_slowpath:
[----:B------:R-:W0:Y:S01]  /*1c70*/  LDC R3, c[0x0][0x3a0] ;  /* 0x0000e800ff037b82 */ /* 0x000e220000000800 */
[--C-:B------:R-:W-:Y:S01]  /*1c80*/  SHF.R.U32.HI R4, RZ, 0x17, R0.reuse ;  /* 0x00000017ff047819 */ /* 0x100fe20000011600 */
[----:B------:R-:W-:-:S03]  /*1c90*/  IMAD.MOV.U32 R6, RZ, RZ, R0 ;  /* 0x000000ffff067224 */ /* 0x000fc600078e0000 */
[----:B------:R-:W-:-:S03]  /*1ca0*/  LOP3.LUT R4, R4, 0xff, RZ, 0xc0, !PT ;  /* 0x000000ff04047812 */ /* 0x000fc600078ec0ff */
[----:B------:R-:W1:Y:S01]  /*1cb0*/  LDC R7, c[0x0][0x3a0] ;  /* 0x0000e800ff077b82 */ /* 0x000e620000000800 */
[----:B------:R-:W-:Y:S02]  /*1cc0*/  IADD3 R9, PT, PT, R4, -0x1, RZ ;  /* 0xffffffff04097810 */ /* 0x000fe40007ffe0ff */
[----:B0-----:R-:W-:-:S04]  /*1cd0*/  SHF.R.U32.HI R5, RZ, 0x17, R3 ;  /* 0x00000017ff057819 */ /* 0x001fc80000011603 */
[----:B------:R-:W-:-:S04]  /*1ce0*/  LOP3.LUT R5, R5, 0xff, RZ, 0xc0, !PT ;  /* 0x000000ff05057812 */ /* 0x000fc800078ec0ff */
[----:B------:R-:W-:-:S04]  /*1cf0*/  IADD3 R10, PT, PT, R5, -0x1, RZ ;  /* 0xffffffff050a7810 */ /* 0x000fc80007ffe0ff */
[----:B------:R-:W-:-:S04]  /*1d00*/  ISETP.GT.U32.AND P0, PT, R10, 0xfd, PT ;  /* 0x000000fd0a00780c */ /* 0x000fc80003f04070 */
[----:B------:R-:W-:-:S13]  /*1d10*/  ISETP.GT.U32.OR P0, PT, R9, 0xfd, P0 ;  /* 0x000000fd0900780c */ /* 0x000fda0000704470 */
[----:B------:R-:W-:Y:S01]  /*1d20*/  @!P0 MOV R8, RZ ;  /* 0x000000ff00088202 */ /* 0x000fe20000000f00 */
[----:B-1----:R-:W-:Y:S06]  /*1d30*/  @!P0 BRA `(.L_x_51) ;  /* 0x00000000005c8947 */ /* 0x002fec0003800000 */
[----:B------:R-:W-:Y:S02]  /*1d40*/  FSETP.GTU.FTZ.AND P1, PT, |R3|, +INF , PT ;  /* 0x7f8000000300780b */ /* 0x000fe40003f3c200 */
[----:B------:R-:W-:-:S04]  /*1d50*/  FSETP.GTU.FTZ.AND P0, PT, |R0|, +INF , PT ;  /* 0x7f8000000000780b */ /* 0x000fc80003f1c200 */
[----:B------:R-:W-:-:S13]  /*1d60*/  PLOP3.LUT P0, PT, P0, P1, PT, 0xf8, 0x8f ;  /* 0x00000000008f781c */ /* 0x000fda0000703f70 */
[----:B------:R-:W-:Y:S05]  /*1d70*/  @P0 BRA `(.L_x_52) ;  /* 0x0000000400440947 */ /* 0x000fea0003800000 */
[----:B------:R-:W-:-:S13]  /*1d80*/  LOP3.LUT P0, RZ, R7, 0x7fffffff, R6, 0xc8, !PT ;  /* 0x7fffffff07ff7812 */ /* 0x000fda000780c806 */
[----:B------:R-:W-:Y:S05]  /*1d90*/  @!P0 BRA `(.L_x_53) ;  /* 0x0000000400348947 */ /* 0x000fea0003800000 */
[C---:B------:R-:W-:Y:S02]  /*1da0*/  FSETP.NEU.FTZ.AND P2, PT, |R0|.reuse, +INF , PT ;  /* 0x7f8000000000780b */ /* 0x040fe40003f5d200 */
[----:B------:R-:W-:Y:S02]  /*1db0*/  FSETP.NEU.FTZ.AND P1, PT, |R3|, +INF , PT ;  /* 0x7f8000000300780b */ /* 0x000fe40003f3d200 */
[----:B------:R-:W-:-:S11]  /*1dc0*/  FSETP.NEU.FTZ.AND P0, PT, |R0|, +INF , PT ;  /* 0x7f8000000000780b */ /* 0x000fd60003f1d200 */
[----:B------:R-:W-:Y:S05]  /*1dd0*/  @!P1 BRA !P2, `(.L_x_53) ;  /* 0x0000000400249947 */ /* 0x000fea0005000000 */
[----:B------:R-:W-:-:S04]  /*1de0*/  LOP3.LUT P2, RZ, R6, 0x7fffffff, RZ, 0xc0, !PT ;  /* 0x7fffffff06ff7812 */ /* 0x000fc8000784c0ff */
[----:B------:R-:W-:-:S13]  /*1df0*/  PLOP3.LUT P1, PT, P1, P2, PT, 0x2f, 0xf2 ;  /* 0x0000000000f2781c */ /* 0x000fda0000f24577 */
[----:B------:R-:W-:Y:S05]  /*1e00*/  @P1 BRA `(.L_x_54) ;  /* 0x0000000400101947 */ /* 0x000fea0003800000 */
[----:B------:R-:W-:-:S04]  /*1e10*/  LOP3.LUT P1, RZ, R7, 0x7fffffff, RZ, 0xc0, !PT ;  /* 0x7fffffff07ff7812 */ /* 0x000fc8000782c0ff */
[----:B------:R-:W-:-:S13]  /*1e20*/  PLOP3.LUT P0, PT, P0, P1, PT, 0x2f, 0xf2 ;  /* 0x0000000000f2781c */ /* 0x000fda0000702577 */
[----:B------:R-:W-:Y:S05]  /*1e30*/  @P0 BRA `(.L_x_55) ;  /* 0x0000000000f80947 */ /* 0x000fea0003800000 */
[----:B------:R-:W-:Y:S02]  /*1e40*/  ISETP.GE.AND P0, PT, R9, RZ, PT ;  /* 0x000000ff0900720c */ /* 0x000fe40003f06270 */
[----:B------:R-:W-:-:S11]  /*1e50*/  ISETP.GE.AND P1, PT, R10, RZ, PT ;  /* 0x000000ff0a00720c */ /* 0x000fd60003f26270 */
[----:B------:R-:W-:Y:S01]  /*1e60*/  @P0 MOV R8, RZ ;  /* 0x000000ff00080202 */ /* 0x000fe20000000f00 */
[----:B------:R-:W-:Y:S01]  /*1e70*/  @!P0 FFMA R6, R0, 1.84467440737095516160e+19, RZ ;  /* 0x5f80000000068823 */ /* 0x000fe200000000ff */
[----:B------:R-:W-:Y:S01]  /*1e80*/  @!P0 MOV R8, 0xffffffc0 ;  /* 0xffffffc000088802 */ /* 0x000fe20000000f00 */
[----:B------:R-:W-:-:S04]  /*1e90*/  @!P1 FFMA R7, R3, 1.84467440737095516160e+19, RZ ;  /* 0x5f80000003079823 */ /* 0x000fc800000000ff */
[----:B------:R-:W-:-:S07]  /*1ea0*/  @!P1 VIADD R8, R8, 0x40 ;  /* 0x0000004008089836 */ /* 0x000fce0000000000 */
.L_x_51:
[----:B------:R-:W-:Y:S02]  /*1eb0*/  LEA R0, R5, 0xc0800000, 0x17 ;  /* 0xc080000005007811 */ /* 0x000fe400078eb8ff */
[----:B------:R-:W-:Y:S02]  /*1ec0*/  IADD3 R4, PT, PT, R4, -0x7f, RZ ;  /* 0xffffff8104047810 */ /* 0x000fe40007ffe0ff */
[----:B------:R-:W-:Y:S02]  /*1ed0*/  IADD3 R7, PT, PT, -R0, R7, RZ ;  /* 0x0000000700077210 */ /* 0x000fe40007ffe1ff */
[C---:B------:R-:W-:Y:S01]  /*1ee0*/  IADD3 R5, PT, PT, R4.reuse, 0x7f, -R5 ;  /* 0x0000007f04057810 */ /* 0x040fe20007ffe805 */
[----:B------:R-:W-:Y:S01]  /*1ef0*/  IMAD R0, R4, -0x800000, R6 ;  /* 0xff80000004007824 */ /* 0x000fe200078e0206 */
[----:B------:R-:W0:Y:S01]  /*1f00*/  MUFU.RCP R3, R7 ;  /* 0x0000000700037308 */ /* 0x000e220000001000 */
[----:B------:R-:W-:Y:S01]  /*1f10*/  FADD.FTZ R9, -R7, -RZ ;  /* 0x800000ff07097221 */ /* 0x000fe20000010100 */
[----:B------:R-:W-:-:S03]  /*1f20*/  IADD3 R5, PT, PT, R5, R8, RZ ;  /* 0x0000000805057210 */ /* 0x000fc60007ffe0ff */
[----:B0-----:R-:W-:-:S04]  /*1f30*/  FFMA R10, R3, R9, 1 ;  /* 0x3f800000030a7423 */ /* 0x001fc80000000009 */
[----:B------:R-:W-:-:S04]  /*1f40*/  FFMA R10, R3, R10, R3 ;  /* 0x0000000a030a7223 */ /* 0x000fc80000000003 */
[----:B------:R-:W-:-:S04]  /*1f50*/  FFMA R3, R0, R10, RZ ;  /* 0x0000000a00037223 */ /* 0x000fc800000000ff */
[----:B------:R-:W-:-:S04]  /*1f60*/  FFMA R6, R9, R3, R0 ;  /* 0x0000000309067223 */ /* 0x000fc80000000000 */
[----:B------:R-:W-:-:S04]  /*1f70*/  FFMA R11, R10, R6, R3 ;  /* 0x000000060a0b7223 */ /* 0x000fc80000000003 */
[----:B------:R-:W-:-:S04]  /*1f80*/  FFMA R6, R9, R11, R0 ;  /* 0x0000000b09067223 */ /* 0x000fc80000000000 */
[----:B------:R-:W-:-:S05]  /*1f90*/  FFMA R3, R10, R6, R11 ;  /* 0x000000060a037223 */ /* 0x000fca000000000b */
[----:B------:R-:W-:-:S04]  /*1fa0*/  SHF.R.U32.HI R0, RZ, 0x17, R3 ;  /* 0x00000017ff007819 */ /* 0x000fc80000011603 */
[----:B------:R-:W-:-:S05]  /*1fb0*/  LOP3.LUT R0, R0, 0xff, RZ, 0xc0, !PT ;  /* 0x000000ff00007812 */ /* 0x000fca00078ec0ff */
[----:B------:R-:W-:-:S05]  /*1fc0*/  IMAD.IADD R8, R0, 0x1, R5 ;  /* 0x0000000100087824 */ /* 0x000fca00078e0205 */
[----:B------:R-:W-:-:S04]  /*1fd0*/  IADD3 R0, PT, PT, R8, -0x1, RZ ;  /* 0xffffffff08007810 */ /* 0x000fc80007ffe0ff */
[----:B------:R-:W-:-:S13]  /*1fe0*/  ISETP.GE.U32.AND P0, PT, R0, 0xfe, PT ;  /* 0x000000fe0000780c */ /* 0x000fda0003f06070 */
[----:B------:R-:W-:Y:S05]  /*1ff0*/  @!P0 BRA `(.L_x_56) ;  /* 0x0000000000808947 */ /* 0x000fea0003800000 */
[----:B------:R-:W-:-:S13]  /*2000*/  ISETP.GT.AND P0, PT, R8, 0xfe, PT ;  /* 0x000000fe0800780c */ /* 0x000fda0003f04270 */
[----:B------:R-:W-:Y:S05]  /*2010*/  @P0 BRA `(.L_x_57) ;  /* 0x00000000006c0947 */ /* 0x000fea0003800000 */
[----:B------:R-:W-:-:S13]  /*2020*/  ISETP.GE.AND P0, PT, R8, 0x1, PT ;  /* 0x000000010800780c */ /* 0x000fda0003f06270 */
[----:B------:R-:W-:Y:S05]  /*2030*/  @P0 BRA `(.L_x_58) ;  /* 0x0000000000980947 */ /* 0x000fea0003800000 */
[----:B------:R-:W-:Y:S02]  /*2040*/  ISETP.GE.AND P0, PT, R8, -0x18, PT ;  /* 0xffffffe80800780c */ /* 0x000fe40003f06270 */
[----:B------:R-:W-:-:S11]  /*2050*/  LOP3.LUT R3, R3, 0x80000000, RZ, 0xc0, !PT ;  /* 0x8000000003037812 */ /* 0x000fd600078ec0ff */
[----:B------:R-:W-:Y:S05]  /*2060*/  @!P0 BRA `(.L_x_58) ;  /* 0x00000000008c8947 */ /* 0x000fea0003800000 */
[-CC-:B------:R-:W-:Y:S01]  /*2070*/  FFMA.RZ R0, R10, R6.reuse, R11.reuse ;  /* 0x000000060a007223 */ /* 0x180fe2000000c00b */
[----:B------:R-:W-:Y:S01]  /*2080*/  IADD3 R7, PT, PT, R8, 0x20, RZ ;  /* 0x0000002008077810 */ /* 0x000fe20007ffe0ff */
[-CC-:B------:R-:W-:Y:S01]  /*2090*/  FFMA.RM R5, R10, R6.reuse, R11.reuse ;  /* 0x000000060a057223 */ /* 0x180fe2000000400b */
[----:B------:R-:W-:Y:S02]  /*20a0*/  ISETP.NE.AND P2, PT, R8, RZ, PT ;  /* 0x000000ff0800720c */ /* 0x000fe40003f45270 */
[----:B------:R-:W-:Y:S01]  /*20b0*/  LOP3.LUT R4, R0, 0x7fffff, RZ, 0xc0, !PT ;  /* 0x007fffff00047812 */ /* 0x000fe200078ec0ff */
[----:B------:R-:W-:Y:S01]  /*20c0*/  FFMA.RP R0, R10, R6, R11 ;  /* 0x000000060a007223 */ /* 0x000fe2000000800b */
[----:B------:R-:W-:Y:S02]  /*20d0*/  ISETP.NE.AND P1, PT, R8, RZ, PT ;  /* 0x000000ff0800720c */ /* 0x000fe40003f25270 */
[----:B------:R-:W-:Y:S02]  /*20e0*/  LOP3.LUT R4, R4, 0x800000, RZ, 0xfc, !PT ;  /* 0x0080000004047812 */ /* 0x000fe400078efcff */
[----:B------:R-:W-:-:S02]  /*20f0*/  IADD3 R6, PT, PT, -R8, RZ, RZ ;  /* 0x000000ff08067210 */ /* 0x000fc40007ffe1ff */
[----:B------:R-:W-:Y:S02]  /*2100*/  SHF.L.U32 R7, R4, R7, RZ ;  /* 0x0000000704077219 */ /* 0x000fe400000006ff */
[----:B------:R-:W-:Y:S02]  /*2110*/  FSETP.NEU.FTZ.AND P0, PT, R0, R5, PT ;  /* 0x000000050000720b */ /* 0x000fe40003f1d000 */
[----:B------:R-:W-:Y:S02]  /*2120*/  SEL R5, R6, RZ, P2 ;  /* 0x000000ff06057207 */ /* 0x000fe40001000000 */
[----:B------:R-:W-:Y:S02]  /*2130*/  ISETP.NE.AND P1, PT, R7, RZ, P1 ;  /* 0x000000ff0700720c */ /* 0x000fe40000f25270 */
[----:B------:R-:W-:Y:S02]  /*2140*/  SHF.R.U32.HI R5, RZ, R5, R4 ;  /* 0x00000005ff057219 */ /* 0x000fe40000011604 */
[----:B------:R-:W-:-:S02]  /*2150*/  PLOP3.LUT P0, PT, P0, P1, PT, 0xf8, 0x8f ;  /* 0x00000000008f781c */ /* 0x000fc40000703f70 */
[----:B------:R-:W-:Y:S02]  /*2160*/  SHF.R.U32.HI R7, RZ, 0x1, R5 ;  /* 0x00000001ff077819 */ /* 0x000fe40000011605 */
[----:B------:R-:W-:-:S04]  /*2170*/  SEL R0, RZ, 0x1, !P0 ;  /* 0x00000001ff007807 */ /* 0x000fc80004000000 */
[----:B------:R-:W-:-:S04]  /*2180*/  LOP3.LUT R0, R0, 0x1, R7, 0xf8, !PT ;  /* 0x0000000100007812 */ /* 0x000fc800078ef807 */
[----:B------:R-:W-:-:S05]  /*2190*/  LOP3.LUT R0, R0, R5, RZ, 0xc0, !PT ;  /* 0x0000000500007212 */ /* 0x000fca00078ec0ff */
[----:B------:R-:W-:-:S05]  /*21a0*/  IMAD.IADD R0, R7, 0x1, R0 ;  /* 0x0000000107007824 */ /* 0x000fca00078e0200 */
[----:B------:R-:W-:Y:S01]  /*21b0*/  LOP3.LUT R3, R0, R3, RZ, 0xfc, !PT ;  /* 0x0000000300037212 */ /* 0x000fe200078efcff */
[----:B------:R-:W-:Y:S06]  /*21c0*/  BRA `(.L_x_58) ;  /* 0x0000000000347947 */ /* 0x000fec0003800000 */
.L_x_57:
[----:B------:R-:W-:-:S04]  /*21d0*/  LOP3.LUT R3, R3, 0x80000000, RZ, 0xc0, !PT ;  /* 0x8000000003037812 */ /* 0x000fc800078ec0ff */
[----:B------:R-:W-:Y:S01]  /*21e0*/  LOP3.LUT R3, R3, 0x7f800000, RZ, 0xfc, !PT ;  /* 0x7f80000003037812 */ /* 0x000fe200078efcff */
[----:B------:R-:W-:Y:S06]  /*21f0*/  BRA `(.L_x_58) ;  /* 0x0000000000287947 */ /* 0x000fec0003800000 */
.L_x_56:
[----:B------:R-:W-:Y:S01]  /*2200*/  LEA R3, R5, R3, 0x17 ;  /* 0x0000000305037211 */ /* 0x000fe200078eb8ff */
[----:B------:R-:W-:Y:S06]  /*2210*/  BRA `(.L_x_58) ;  /* 0x0000000000207947 */ /* 0x000fec0003800000 */
.L_x_55:
[----:B------:R-:W-:-:S04]  /*2220*/  LOP3.LUT R3, R7, 0x80000000, R6, 0x48, !PT ;  /* 0x8000000007037812 */ /* 0x000fc800078e4806 */
[----:B------:R-:W-:Y:S01]  /*2230*/  LOP3.LUT R3, R3, 0x7f800000, RZ, 0xfc, !PT ;  /* 0x7f80000003037812 */ /* 0x000fe200078efcff */
[----:B------:R-:W-:Y:S06]  /*2240*/  BRA `(.L_x_58) ;  /* 0x0000000000147947 */ /* 0x000fec0003800000 */
.L_x_54:
[----:B------:R-:W-:Y:S01]  /*2250*/  LOP3.LUT R3, R7, 0x80000000, R6, 0x48, !PT ;  /* 0x8000000007037812 */ /* 0x000fe200078e4806 */
[----:B------:R-:W-:Y:S06]  /*2260*/  BRA `(.L_x_58) ;  /* 0x00000000000c7947 */ /* 0x000fec0003800000 */
.L_x_53:
[----:B------:R-:W0:Y:S01]  /*2270*/  MUFU.RSQ R3, -QNAN ;  /* 0xffc0000000037908 */ /* 0x000e220000001400 */
[----:B------:R-:W-:Y:S05]  /*2280*/  BRA `(.L_x_58) ;  /* 0x0000000000047947 */ /* 0x000fea0003800000 */
.L_x_52:
[----:B------:R-:W-:-:S07]  /*2290*/  FADD.FTZ R3, R0, R3 ;  /* 0x0000000300037221 */ /* 0x000fce0000010000 */
.L_x_58:
[----:B0-----:R-:W-:Y:S01]  /*22a0*/  MOV R28, R3 ;  /* 0x00000003001c7202 */ /* 0x001fe20000000f00 */
[----:B------:R-:W-:-:S04]  /*22b0*/  HFMA2 R3, -RZ, RZ, 0, 0 ;  /* 0x00000000ff037431 */ /* 0x000fc800000001ff */
[----:B------:R-:W-:Y:S05]  /*22c0*/  RET.REL.NODEC R2 `(_Z12make_histoXYPfP4NodeS1_iiffii) ;  /* 0xffffffdc024c7950 */ /* 0x000fea0003c3ffff */
.L_x_59:
[----:B------:R-:W-:-:S00]  /*22d0*/  BRA `(.L_x_59) ;  /* 0xfffffffc00fc7947 */ /* 0x000fc0000383ffff */
[----:B------:R-:W-:-:S00]  /*22e0*/  NOP ;  /* 0x0000000000007918 */ /* 0x000fc00000000000 */
        /* <DEDUP_REMOVED lines=9> */
.L_x_259:


//--------------------- .text._Z12make_histoXXPfP4Nodeiiffii --------------------------
	.section	.text._Z12make_histoXXPfP4Nodeiiffii,"ax",@progbits
	.align	128
        .global         _Z12make_histoXXPfP4Nodeiiffii
        .type           _Z12make_histoXXPfP4Nodeiiffii,@function
        .size           _Z12make_histoXXPfP4Nodeiiffii,(.L_x_261 - _Z12make_histoXXPfP4Nodeiiffii)
        .other          _Z12make_histoXXPfP4Nodeiiffii,@"STO_CUDA_ENTRY STV_DEFAULT"
_Z12make_histoXXPfP4Nodeiiffii:
.text._Z12make_histoXXPfP4Nodeiiffii:
        /* <DEDUP_REMOVED lines=18> */
[----:B------:R-:W-:-:S05]  /*0120*/  LOP3.LUT R20, RZ, R0, RZ, 0x33, !PT ;  /* 0x00000000ff147212 */ /* 0x000fca00078e33ff */
[----:B--2---:R-:W2:Y:S02]  /*0130*/  MUFU.RCP R3, R3 ;  /* 0x0000000300037308 */ /* 0x004ea40000001000 */
[----:B--2---:R-:W-:Y:S02]  /*0140*/  IADD3 R4, PT, PT, R3, 0xffffffe, RZ ;  /* 0x0ffffffe03047810 */ /* 0x004fe40007ffe0ff */
[----:B------:R-:W-:-:S04]  /*0150*/  IADD3 R3, PT, PT, RZ, -R6, RZ ;  /* 0x80000006ff037210 */ /* 0x000fc80007ffe0ff */
[----:B------:R2:W3:Y:S02]  /*0160*/  F2I.FTZ.U32.TRUNC.NTZ R5, R4 ;  /* 0x0000000400057305 */ /* 0x0004e4000021f000 */
[----:B--2---:R-:W-:Y:S01]  /*0170*/  HFMA2 R4, -RZ, RZ, 0, 0 ;  /* 0x00000000ff047431 */ /* 0x004fe200000001ff */
[----:B---3--:R-:W-:-:S05]  /*0180*/  IADD3 R7, PT, PT, RZ, -R5, RZ ;  /* 0x80000005ff077210 */ /* 0x008fca0007ffe0ff */
[----:B------:R-:W-:-:S04]  /*0190*/  IMAD R7, R7, R8, RZ ;  /* 0x0000000807077224 */ /* 0x000fc800078e02ff */
[----:B------:R-:W-:Y:S01]  /*01a0*/  IMAD.HI.U32 R5, R5, R7, R4 ;  /* 0x0000000705057227 */ /* 0x000fe200078e0004 */
[----:B------:R-:W-:-:S04]  /*01b0*/  IABS R7, R0 ;  /* 0x0000000000077213 */ /* 0x000fc80000000000 */
[----:B------:R-:W2:Y:S01]  /*01c0*/  I2F.RP R6, R7 ;  /* 0x0000000700067306 */ /* 0x000ea20000209400 */
[----:B------:R-:W-:-:S04]  /*01d0*/  IMAD.HI.U32 R15, R5, R10, RZ ;  /* 0x0000000a050f7227 */ /* 0x000fc800078e00ff */
[----:B------:R-:W-:-:S05]  /*01e0*/  IMAD R3, R15, R3, R10 ;  /* 0x000000030f037224 */ /* 0x000fca00078e020a */
[----:B------:R-:W-:Y:S01]  /*01f0*/  ISETP.GT.U32.AND P1, PT, R8, R3, PT ;  /* 0x000000030800720c */ /* 0x000fe20003f24070 */
[----:B--2---:R-:W2:-:S12]  /*0200*/  MUFU.RCP R6, R6 ;  /* 0x0000000600067308 */ /* 0x004e980000001000 */
[-C--:B------:R-:W-:Y:S02]  /*0210*/  @!P1 IADD3 R3, PT, PT, R3, -R8.reuse, RZ ;  /* 0x8000000803039210 */ /* 0x080fe40007ffe0ff */
[----:B------:R-:W-:Y:S02]  /*0220*/  @!P1 IADD3 R15, PT, PT, R15, 0x1, RZ ;  /* 0x000000010f0f9810 */ /* 0x000fe40007ffe0ff */
[----:B------:R-:W-:Y:S02]  /*0230*/  ISETP.GE.U32.AND P0, PT, R3, R8, PT ;  /* 0x000000080300720c */ /* 0x000fe40003f06070 */
[----:B------:R-:W-:Y:S02]  /*0240*/  LOP3.LUT R3, R2, R29, RZ, 0x3c, !PT ;  /* 0x0000001d02037212 */ /* 0x000fe400078e3cff */
[----:B------:R-:W-:Y:S02]  /*0250*/  ISETP.NE.AND P1, PT, R29, RZ, PT ;  /* 0x000000ff1d00720c */ /* 0x000fe40003f25270 */
[----:B--2---:R-:W-:-:S02]  /*0260*/  IADD3 R4, PT, PT, R6, 0xffffffe, RZ ;  /* 0x0ffffffe06047810 */ /* 0x004fc40007ffe0ff */
[----:B------:R-:W-:Y:S02]  /*0270*/  ISETP.GE.AND P2, PT, R3, RZ, PT ;  /* 0x000000ff0300720c */ /* 0x000fe40003f46270 */
[----:B------:R2:W3:Y:S03]  /*0280*/  F2I.FTZ.U32.TRUNC.NTZ R5, R4 ;  /* 0x0000000400057305 */ /* 0x0004e6000021f000 */
[----:B------:R-:W-:Y:S02]  /*0290*/  @P0 IADD3 R15, PT, PT, R15, 0x1, RZ ;  /* 0x000000010f0f0810 */ /* 0x000fe40007ffe0ff */
[----:B--2---:R-:W-:-:S06]  /*02a0*/  MOV R4, RZ ;  /* 0x000000ff00047202 */ /* 0x004fcc0000000f00 */
[----:B------:R-:W-:Y:S02]  /*02b0*/  @!P2 IADD3 R15, PT, PT, -R15, RZ, RZ ;  /* 0x000000ff0f0fa210 */ /* 0x000fe40007ffe1ff */
[----:B------:R-:W-:Y:S02]  /*02c0*/  @!P1 LOP3.LUT R15, RZ, R29, RZ, 0x33, !PT ;  /* 0x0000001dff0f9212 */ /* 0x000fe400078e33ff */
[----:B---3--:R-:W-:-:S03]  /*02d0*/  IADD3 R6, PT, PT, RZ, -R5, RZ ;  /* 0x80000005ff067210 */ /* 0x008fc60007ffe0ff */
[----:B------:R-:W-:Y:S02]  /*02e0*/  IMAD R11, R29, R15, RZ ;  /* 0x0000000f1d0b7224 */ /* 0x000fe400078e02ff */
[----:B------:R-:W-:-:S03]  /*02f0*/  IMAD R9, R6, R7, RZ ;  /* 0x0000000706097224 */ /* 0x000fc600078e02ff */
[----:B------:R-:W-:Y:S01]  /*0300*/  IADD3 R3, PT, PT, R2, -R11, RZ ;  /* 0x8000000b02037210 */ /* 0x000fe20007ffe0ff */
[----:B------:R-:W-:-:S03]  /*0310*/  IMAD.HI.U32 R4, R5, R9, R4 ;  /* 0x0000000905047227 */ /* 0x000fc600078e0004 */
[----:B------:R-:W-:Y:S02]  /*0320*/  IABS R6, R3 ;  /* 0x0000000300067213 */ /* 0x000fe40000000000 */
[----:B------:R-:W-:-:S03]  /*0330*/  LOP3.LUT R3, R3, R0, RZ, 0x3c, !PT ;  /* 0x0000000003037212 */ /* 0x000fc600078e3cff */
[----:B------:R-:W-:-:S04]  /*0340*/  IMAD.HI.U32 R5, R4, R6, RZ ;  /* 0x0000000604057227 */ /* 0x000fc800078e00ff */
[----:B------:R-:W-:Y:S01]  /*0350*/  IMAD.HI.U32 R4, R4, R10, RZ ;  /* 0x0000000a04047227 */ /* 0x000fe200078e00ff */
[----:B------:R-:W-:-:S04]  /*0360*/  IADD3 R8, PT, PT, -R5, RZ, RZ ;  /* 0x000000ff05087210 */ /* 0x000fc80007ffe1ff */
[----:B------:R-:W-:Y:S01]  /*0370*/  IADD3 R9, PT, PT, -R4, RZ, RZ ;  /* 0x000000ff04097210 */ /* 0x000fe20007ffe1ff */
[----:B------:R-:W-:-:S04]  /*0380*/  IMAD R4, R7, R8, R6 ;  /* 0x0000000807047224 */ /* 0x000fc800078e0206 */
[C---:B------:R-:W-:Y:S01]  /*0390*/  IMAD R6, R7.reuse, R9, R10 ;  /* 0x0000000907067224 */ /* 0x040fe200078e020a */
[----:B------:R-:W-:-:S04]  /*03a0*/  ISETP.GT.U32.AND P1, PT, R7, R4, PT ;  /* 0x000000040700720c */ /* 0x000fc80003f24070 */
[----:B------:R-:W-:-:S09]  /*03b0*/  ISETP.GT.U32.AND P2, PT, R7, R6, PT ;  /* 0x000000060700720c */ /* 0x000fd20003f44070 */
[-C--:B------:R-:W-:Y:S02]  /*03c0*/  @!P1 IADD3 R4, PT, PT, R4, -R7.reuse, RZ ;  /* 0x8000000704049210 */ /* 0x080fe40007ffe0ff */
[----:B------:R-:W-:Y:S02]  /*03d0*/  @!P1 IADD3 R5, PT, PT, R5, 0x1, RZ ;  /* 0x0000000105059810 */ /* 0x000fe40007ffe0ff */
[-C--:B------:R-:W-:Y:S02]  /*03e0*/  ISETP.GE.U32.AND P0, PT, R4, R7.reuse, PT ;  /* 0x000000070400720c */ /* 0x080fe40003f06070 */
[----:B------:R-:W-:Y:S02]  /*03f0*/  @!P2 IADD3 R6, PT, PT, R6, -R7, RZ ;  /* 0x800000070606a210 */ /* 0x000fe40007ffe0ff */
[----:B------:R-:W-:Y:S02]  /*0400*/  ISETP.GE.AND P2, PT, R3, RZ, PT ;  /* 0x000000ff0300720c */ /* 0x000fe40003f46270 */
[----:B------:R-:W-:-:S02]  /*0410*/  ISETP.GT.U32.AND P3, PT, R7, R6, PT ;  /* 0x000000060700720c */ /* 0x000fc40003f64070 */
[----:B------:R-:W-:-:S05]  /*0420*/  ISETP.GE.AND P1, PT, R2, RZ, PT ;  /* 0x000000ff0200720c */ /* 0x000fca0003f26270 */
[----:B------:R-:W-:Y:S02]  /*0430*/  @P0 IADD3 R5, PT, PT, R5, 0x1, RZ ;  /* 0x0000000105050810 */ /* 0x000fe40007ffe0ff */
[----:B------:R-:W-:Y:S02]  /*0440*/  ISETP.NE.AND P0, PT, R0, RZ, PT ;  /* 0x000000ff0000720c */ /* 0x000fe40003f05270 */
[----:B------:R-:W-:Y:S02]  /*0450*/  @!P2 IADD3 R5, PT, PT, -R5, RZ, RZ ;  /* 0x000000ff0505a210 */ /* 0x000fe40007ffe1ff */
[----:B------:R-:W-:Y:S02]  /*0460*/  @!P3 IADD3 R6, PT, PT, R6, -R7, RZ ;  /* 0x800000070606b210 */ /* 0x000fe40007ffe0ff */
[----:B------:R-:W-:Y:S02]  /*0470*/  SEL R14, R20, R5, !P0 ;  /* 0x00000005140e7207 */ /* 0x000fe40004000000 */
[----:B------:R-:W-:-:S03]  /*0480*/  @!P1 IADD3 R6, PT, PT, -R6, RZ, RZ ;  /* 0x000000ff06069210 */ /* 0x000fc60007ffe1ff */
[----:B------:R-:W-:Y:S01]  /*0490*/  IMAD R3, R14, R0, R11 ;  /* 0x000000000e037224 */ /* 0x000fe200078e020b */
[----:B------:R-:W-:-:S04]  /*04a0*/  SEL R20, R20, R6, !P0 ;  /* 0x0000000614147207 */ /* 0x000fc80004000000 */
[----:B------:R-:W-:-:S05]  /*04b0*/  IADD3 R3, PT, PT, R20, R3, RZ ;  /* 0x0000000314037210 */ /* 0x000fca0007ffe0ff */
        /* <DEDUP_REMOVED lines=16> */
[----:B------:R-:W-:Y:S05]  /*05c0*/  CALL.REL.NOINC `($__internal_3_$__cuda_sm3x_div_rn_noftz_f32_slowpath) ;  /* 0x0000005000647944 */ /* 0x000fea0003c00000 */
.L_x_60:
[----:B------:R0:W5:Y:S04]  /*05d0*/  LDG.E R27, desc[UR4][R18.64+0x8] ;  /* 0x00000804121b7981 */ /* 0x000168000c1e1900 */
[----:B------:R0:W5:Y:S01]  /*05e0*/  LDG.E.64 R16, desc[UR4][R18.64] ;  /* 0x0000000412107981 */ /* 0x000162000c1e1b00 */
[----:B------:R-:W-:Y:S01]  /*05f0*/  ISETP.NE.AND P0, PT, R13, 0x1, PT ;  /* 0x000000010d00780c */ /* 0x000fe20003f05270 */
[----:B------:R-:W-:-:S12]  /*0600*/  BSSY B0, `(.L_x_61) ;  /* 0x000012d000007945 */ /* 0x000fd80003800000 */
[----:B0-----:R-:W-:Y:S05]  /*0610*/  @!P0 BRA `(.L_x_62) ;  /* 0x0000001000ac8947 */ /* 0x001fea0003800000 */
[----:B------:R0:W5:Y:S01]  /*0620*/  LDG.E.64 R22, desc[UR4][R18.64+0x10] ;  /* 0x0000100412167981 */ /* 0x000162000c1e1b00 */
[----:B------:R-:W-:Y:S01]  /*0630*/  HFMA2 R11, -RZ, RZ, 0, 0 ;  /* 0x00000000ff0b7431 */ /* 0x000fe200000001ff */
[C---:B------:R-:W-:Y:S02]  /*0640*/  IADD3 R12, PT, PT, R13.reuse, -0x2, RZ ;  /* 0xfffffffe0d0c7810 */ /* 0x040fe40007ffe0ff */
[----:B------:R-:W-:Y:S02]  /*0650*/  PRMT R10, RZ, 0x7610, R10 ;  /* 0x00007610ff0a7816 */ /* 0x000fe4000000000a */
[----:B------:R-:W-:-:S07]  /*0660*/  IADD3 R9, PT, PT, R13, -0x1, RZ ;  /* 0xffffffff0d097810 */ /* 0x000fce0007ffe0ff */
.L_x_103:
[----:B-----5:R-:W-:-:S05]  /*0670*/  IMAD.WIDE.U32 R24, R11, 0x10, R22 ;  /* 0x000000100b187825 */ /* 0x020fca00078e0016 */
[----:B--2---:R-:W2:Y:S04]  /*0680*/  LD.E R3, desc[UR4][R24.64+0xc] ;  /* 0x00000c0418037980 */ /* 0x004ea8000c101900 */
[----:B-1----:R1:W5:Y:S04]  /*0690*/  LD.E R8, desc[UR4][R24.64] ;  /* 0x0000000418087980 */ /* 0x002368000c101900 */
[----:B------:R1:W5:Y:S04]  /*06a0*/  LD.E R7, desc[UR4][R24.64+0x4] ;  /* 0x0000040418077980 */ /* 0x000368000c101900 */
[----:B------:R1:W5:Y:S01]  /*06b0*/  LD.E R6, desc[UR4][R24.64+0x8] ;  /* 0x0000080418067980 */ /* 0x000362000c101900 */
[----:B------:R-:W-:Y:S01]  /*06c0*/  IADD3 R0, PT, PT, R12, -R11, RZ ;  /* 0x8000000b0c007210 */ /* 0x000fe20007ffe0ff */
[----:B------:R-:W-:Y:S05]  /*06d0*/  YIELD ;  /* 0x0000000000007946 */ /* 0x000fea0003800000 */
[----:B------:R-:W-:Y:S01]  /*06e0*/  ISETP.GE.U32.AND P1, PT, R0, 0x3, PT ;  /* 0x000000030000780c */ /* 0x000fe20003f26070 */
[----:B------:R-:W-:Y:S01]  /*06f0*/  BSSY B1, `(.L_x_63) ;  /* 0x00000a0000017945 */ /* 0x000fe20003800000 */
[----:B------:R-:W-:-:S02]  /*0700*/  IADD3 R5, PT, PT, -R11, R9, RZ ;  /* 0x000000090b057210 */ /* 0x000fc40007ffe1ff */
[----:B------:R-:W-:-:S04]  /*0710*/  IADD3 R11, PT, PT, R11, 0x1, RZ ;  /* 0x000000010b0b7810 */ /* 0x000fc80007ffe0ff */
[----:B------:R-:W-:Y:S02]  /*0720*/  ISETP.NE.AND P0, PT, R11, R9, PT ;  /* 0x000000090b00720c */ /* 0x000fe40003f05270 */
[----:B------:R-:W-:Y:S01]  /*0730*/  MOV R4, R11 ;  /* 0x0000000b00047202 */ /* 0x000fe20000000f00 */
[----:B--2---:R-:W-:Y:S02]  /*0740*/  FADD R3, R3, R3 ;  /* 0x0000000303037221 */ /* 0x004fe40000000000 */
[----:B-1----:R-:W-:Y:S08]  /*0750*/  @!P1 BRA `(.L_x_64) ;  /* 0x0000000800649947 */ /* 0x002ff00003800000 */
[----:B------:R-:W-:Y:S02]  /*0760*/  MOV R2, RZ ;  /* 0x000000ff00027202 */ /* 0x000fe40000000f00 */
[----:B------:R-:W-:-:S07]  /*0770*/  MOV R4, R11 ;  /* 0x0000000b00047202 */ /* 0x000fce0000000f00 */
.L_x_85:
[----:B------:R-:W-:Y:S01]  /*0780*/  IMAD.WIDE.U32 R24, R4, 0x10, R22 ;  /* 0x0000001004187825 */ /* 0x000fe200078e0016 */
[----:B------:R-:W1:Y:S04]  /*0790*/  LDC R26, c[0x0][0x398] ;  /* 0x0000e600ff1a7b82 */ /* 0x000e680000000800 */
[----:B------:R-:W2:Y:S04]  /*07a0*/  LD.E R0, desc[UR4][R24.64+0x4] ;  /* 0x0000040418007980 */ /* 0x000ea8000c101900 */
[----:B------:R-:W3:Y:S04]  /*07b0*/  LD.E R21, desc[UR4][R24.64] ;  /* 0x0000000418157980 */ /* 0x000ee8000c101900 */
[----:B------:R-:W4:Y:S01]  /*07c0*/  LD.E R31, desc[UR4][R24.64+0x8] ;  /* 0x00000804181f7980 */ /* 0x000f22000c101900 */
[----:B------:R-:W-:Y:S05]  /*07d0*/  YIELD ;  /* 0x0000000000007946 */ /* 0x000fea0003800000 */
[----:B------:R-:W-:Y:S01]  /*07e0*/  BSSY.RECONVERGENT B2, `(.L_x_65) ;  /* 0x000001f000027945 */ /* 0x000fe20003800200 */
[----:B--2--5:R-:W-:Y:S01]  /*07f0*/  FADD R0, -R7, R0 ;  /* 0x0000000007007221 */ /* 0x024fe20000000100 */
[----:B---3--:R-:W-:-:S03]  /*0800*/  FADD R21, -R8, R21 ;  /* 0x0000001508157221 */ /* 0x008fc60000000100 */
[----:B------:R-:W-:Y:S01]  /*0810*/  FMUL R0, R0, R0 ;  /* 0x0000000000007220 */ /* 0x000fe20000400000 */
[----:B----4-:R-:W-:-:S03]  /*0820*/  FADD R31, -R6, R31 ;  /* 0x0000001f061f7221 */ /* 0x010fc60000000100 */
[----:B------:R-:W-:Y:S01]  /*0830*/  FFMA R0, R21, R21, R0 ;  /* 0x0000001515007223 */ /* 0x000fe20000000000 */
[----:B-1----:R-:W-:-:S03]  /*0840*/  FFMA R21, R26, R26, 1 ;  /* 0x3f8000001a157423 */ /* 0x002fc6000000001a */
        /* <DEDUP_REMOVED lines=10> */
[----:B------:R-:W-:-:S07]  /*08f0*/  MOV R30, 0x910 ;  /* 0x00000910001e7802 */ /* 0x000fce0000000f00 */
[----:B0-2--5:R-:W-:Y:S05]  /*0900*/  CALL.REL.NOINC `($__internal_2_$__cuda_sm20_sqrt_rn_f32_slowpath) ;  /* 0x0000004c00407944 */ /* 0x025fea0003c00000 */
[----:B------:R-:W-:Y:S05]  /*0910*/  BRA `(.L_x_69) ;  /* 0x0000000000107947 */ /* 0x000fea0003800000 */
.L_x_68:
[----:B--2---:R-:W-:Y:S01]  /*0920*/  FMUL.FTZ R32, R31, R26 ;  /* 0x0000001a1f207220 */ /* 0x004fe20000410000 */
[----:B------:R-:W-:-:S03]  /*0930*/  FMUL.FTZ R0, R26, 0.5 ;  /* 0x3f0000001a007820 */ /* 0x000fc60000410000 */
[----:B------:R-:W-:-:S04]  /*0940*/  FFMA R31, -R32, R32, R31 ;  /* 0x00000020201f7223 */ /* 0x000fc8000000011f */
[----:B------:R-:W-:-:S07]  /*0950*/  FFMA R32, R31, R0, R32 ;  /* 0x000000001f207223 */ /* 0x000fce0000000020 */
.L_x_69:
[----:B------:R-:W-:Y:S05]  /*0960*/  BSYNC.RECONVERGENT B3 ;  /* 0x0000000000037941 */ /* 0x000fea0003800200 */
.L_x_67:
[----:B------:R-:W1:Y:S01]  /*0970*/  LDC.64 R30, c[0x0][0x380] ;  /* 0x0000e000ff1e7b82 */ /* 0x000e620000000a00 */
[----:B------:R-:W-:Y:S01]  /*0980*/  FMUL R32, R32, R28 ;  /* 0x0000001c20207220 */ /* 0x000fe20000400000 */
[----:B-----5:R-:W-:-:S03]  /*0990*/  FMUL R21, R3, R21 ;  /* 0x0000001503157220 */ /* 0x020fc60000400000 */
[----:B------:R-:W1:Y:S02]  /*09a0*/  F2I.TRUNC.NTZ R33, R32 ;  /* 0x0000002000217305 */ /* 0x000e64000020f100 */
[----:B-1----:R-:W-:-:S05]  /*09b0*/  IMAD.WIDE R30, R33, 0x4, R30 ;  /* 0x00000004211e7825 */ /* 0x002fca00078e021e */
[----:B------:R1:W-:Y:S02]  /*09c0*/  REDG.E.ADD.F32.FTZ.RN.STRONG.GPU desc[UR4][R30.64], R21 ;  /* 0x000000151e0079a6 */ /* 0x0003e4000c12f304 */
.L_x_66:
[----:B------:R-:W-:Y:S05]  /*09d0*/  BSYNC.RECONVERGENT B2 ;  /* 0x0000000000027941 */ /* 0x000fea0003800200 */
.L_x_65:
[----:B------:R-:W2:Y:S01]  /*09e0*/  LD.E R0, desc[UR4][R24.64+0x14] ;  /* 0x0000140418007980 */ /* 0x000ea2000c101900 */
[----:B------:R-:W3:Y:S03]  /*09f0*/  LDC R26, c[0x0][0x398] ;  /* 0x0000e600ff1a7b82 */ /* 0x000ee60000000800 */
[----:B-1----:R-:W4:Y:S04]  /*0a00*/  LD.E R21, desc[UR4][R24.64+0x10] ;  /* 0x0000100418157980 */ /* 0x002f28000c101900 */
[----:B------:R-:W5:Y:S01]  /*0a10*/  LD.E R31, desc[UR4][R24.64+0x18] ;  /* 0x00001804181f7980 */ /* 0x000f62000c101900 */
[----:B------:R-:W-:Y:S01]  /*0a20*/  BSSY.RECONVERGENT B2, `(.L_x_70) ;  /* 0x000001f000027945 */ /* 0x000fe20003800200 */
[----:B---3--:R-:W-:Y:S01]  /*0a30*/  FFMA R26, R26, R26, 1 ;  /* 0x3f8000001a1a7423 */ /* 0x008fe2000000001a */
[----:B--2---:R-:W-:Y:S01]  /*0a40*/  FADD R0, -R7, R0 ;  /* 0x0000000007007221 */ /* 0x004fe20000000100 */
[----:B----4-:R-:W-:-:S03]  /*0a50*/  FADD R21, -R8, R21 ;  /* 0x0000001508157221 */ /* 0x010fc60000000100 */
[----:B------:R-:W-:Y:S01]  /*0a60*/  FMUL R0, R0, R0 ;  /* 0x0000000000007220 */ /* 0x000fe20000400000 */
[----:B-----5:R-:W-:-:S03]  /*0a70*/  FADD R31, -R6, R31 ;  /* 0x0000001f061f7221 */ /* 0x020fc60000000100 */
        /* <DEDUP_REMOVED lines=14> */
.L_x_73:
[----:B--2---:R-:W-:Y:S01]  /*0b60*/  FMUL.FTZ R32, R31, R26 ;  /* 0x0000001a1f207220 */ /* 0x004fe20000410000 */
[----:B------:R-:W-:-:S03]  /*0b70*/  FMUL.FTZ R0, R26, 0.5 ;  /* 0x3f0000001a007820 */ /* 0x000fc60000410000 */
[----:B------:R-:W-:-:S04]  /*0b80*/  FFMA R31, -R32, R32, R31 ;  /* 0x00000020201f7223 */ /* 0x000fc8000000011f */
[----:B------:R-:W-:-:S07]  /*0b90*/  FFMA R32, R31, R0, R32 ;  /* 0x000000001f207223 */ /* 0x000fce0000000020 */
.L_x_74:
[----:B------:R-:W-:Y:S05]  /*0ba0*/  BSYNC.RECONVERGENT B3 ;  /* 0x0000000000037941 */ /* 0x000fea0003800200 */
.L_x_72:
[----:B------:R-:W1:Y:S01]  /*0bb0*/  LDC.64 R30, c[0x0][0x380] ;  /* 0x0000e000ff1e7b82 */ /* 0x000e620000000a00 */
[----:B------:R-:W-:Y:S01]  /*0bc0*/  FMUL R32, R32, R28 ;  /* 0x0000001c20207220 */ /* 0x000fe20000400000 */
[----:B-----5:R-:W-:-:S03]  /*0bd0*/  FMUL R21, R3, R21 ;  /* 0x0000001503157220 */ /* 0x020fc60000400000 */
[----:B------:R-:W1:Y:S02]  /*0be0*/  F2I.TRUNC.NTZ R33, R32 ;  /* 0x0000002000217305 */ /* 0x000e64000020f100 */
[----:B-1----:R-:W-:-:S05]  /*0bf0*/  IMAD.WIDE R30, R33, 0x4, R30 ;  /* 0x00000004211e7825 */ /* 0x002fca00078e021e */
[----:B------:R1:W-:Y:S02]  /*0c00*/  REDG.E.ADD.F32.FTZ.RN.STRONG.GPU desc[UR4][R30.64], R21 ;  /* 0x000000151e0079a6 */ /* 0x0003e4000c12f304 */
.L_x_71:
[----:B------:R-:W-:Y:S05]  /*0c10*/  BSYNC.RECONVERGENT B2 ;  /* 0x0000000000027941 */ /* 0x000fea0003800200 */
.L_x_70:
        /* <DEDUP_REMOVED lines=24> */
.L_x_78:
[----:B--2---:R-:W-:Y:S01]  /*0da0*/  FMUL.FTZ R32, R31, R26 ;  /* 0x0000001a1f207220 */ /* 0x004fe20000410000 */
[----:B------:R-:W-:-:S03]  /*0db0*/  FMUL.FTZ R0, R26, 0.5 ;  /* 0x3f0000001a007820 */ /* 0x000fc60000410000 */
[----:B------:R-:W-:-:S04]  /*0dc0*/  FFMA R31, -R32, R32, R31 ;  /* 0x00000020201f7223 */ /* 0x000fc8000000011f */
[----:B------:R-:W-:-:S07]  /*0dd0*/  FFMA R32, R31, R0, R32 ;  /* 0x000000001f207223 */ /* 0x000fce0000000020 */
.L_x_79:
[----:B------:R-:W-:Y:S05]  /*0de0*/  BSYNC.RECONVERGENT B3 ;  /* 0x0000000000037941 */ /* 0x000fea0003800200 */
.L_x_77:
[----:B------:R-:W1:Y:S01]  /*0df0*/  LDC.64 R30, c[0x0][0x380] ;  /* 0x0000e000ff1e7b82 */ /* 0x000e620000000a00 */
[----:B------:R-:W-:Y:S01]  /*0e00*/  FMUL R32, R32, R28 ;  /* 0x0000001c20207220 */ /* 0x000fe20000400000 */
[----:B-----5:R-:W-:-:S03]  /*0e10*/  FMUL R21, R3, R21 ;  /* 0x0000001503157220 */ /* 0x020fc60000400000 */
[----:B------:R-:W1:Y:S02]  /*0e20*/  F2I.TRUNC.NTZ R33, R32 ;  /* 0x0000002000217305 */ /* 0x000e64000020f100 */
[----:B-1----:R-:W-:-:S05]  /*0e30*/  IMAD.WIDE R30, R33, 0x4, R30 ;  /* 0x00000004211e7825 */ /* 0x002fca00078e021e */
[----:B------:R1:W-:Y:S02]  /*0e40*/  REDG.E.ADD.F32.FTZ.RN.STRONG.GPU desc[UR4][R30.64], R21 ;  /* 0x000000151e0079a6 */ /* 0x0003e4000c12f304 */
.L_x_76:
[----:B------:R-:W-:Y:S05]  /*0e50*/  BSYNC.RECONVERGENT B2 ;  /* 0x0000000000027941 */ /* 0x000fea0003800200 */
.L_x_75:
        /* <DEDUP_REMOVED lines=24> */
.L_x_83:
[----:B--2---:R-:W-:Y:S01]  /*0fe0*/  FMUL.FTZ R32, R31, R26 ;  /* 0x0000001a1f207220 */ /* 0x004fe20000410000 */
[----:B------:R-:W-:-:S03]  /*0ff0*/  FMUL.FTZ R0, R26, 0.5 ;  /* 0x3f0000001a007820 */ /* 0x000fc60000410000 */
[----:B------:R-:W-:-:S04]  /*1000*/  FFMA R25, -R32, R32, R31 ;  /* 0x0000002020197223 */ /* 0x000fc8000000011f */
[----:B------:R-:W-:-:S07]  /*1010*/  FFMA R32, R25, R0, R32 ;  /* 0x0000000019207223 */ /* 0x000fce0000000020 */
.L_x_84:
[----:B------:R-:W-:Y:S05]  /*1020*/  BSYNC.RECONVERGENT B3 ;  /* 0x0000000000037941 */ /* 0x000fea0003800200 */
.L_x_82:
[----:B------:R-:W1:Y:S01]  /*1030*/  LDC.64 R24, c[0x0][0x380] ;  /* 0x0000e000ff187b82 */ /* 0x000e620000000a00 */
[----:B------:R-:W-:Y:S01]  /*1040*/  FMUL R32, R32, R28 ;  /* 0x0000001c20207220 */ /* 0x000fe20000400000 */
[----:B-----5:R-:W-:-:S03]  /*1050*/  FMUL R21, R3, R21 ;  /* 0x0000001503157220 */ /* 0x020fc60000400000 */
[----:B------:R-:W1:Y:S02]  /*1060*/  F2I.TRUNC.NTZ R31, R32 ;  /* 0x00000020001f7305 */ /* 0x000e64000020f100 */
[----:B-1----:R-:W-:-:S05]  /*1070*/  IMAD.WIDE R24, R31, 0x4, R24 ;  /* 0x000000041f187825 */ /* 0x002fca00078e0218 */
[----:B------:R1:W-:Y:S02]  /*1080*/  REDG.E.ADD.F32.FTZ.RN.STRONG.GPU desc[UR4][R24.64], R21 ;  /* 0x00000015180079a6 */ /* 0x0003e4000c12f304 */
.L_x_81:
[----:B------:R-:W-:Y:S05]  /*1090*/  BSYNC.RECONVERGENT B2 ;  /* 0x0000000000027941 */ /* 0x000fea0003800200 */
.L_x_80:
[----:B------:R-:W-:Y:S02]  /*10a0*/  IADD3 R2, PT, PT, R2, 0x4, RZ ;  /* 0x0000000402027810 */ /* 0x000fe40007ffe0ff */
[----:B-1----:R-:W-:Y:S02]  /*10b0*/  LOP3.LUT R21, R5, 0xfffffffc, RZ, 0xc0, !PT ;  /* 0xfffffffc05157812 */ /* 0x002fe400078ec0ff */
[----:B------:R-:W-:Y:S02]  /*10c0*/  IADD3 R4, PT, PT, R4, 0x4, RZ ;  /* 0x0000000404047810 */ /* 0x000fe40007ffe0ff */
[----:B------:R-:W-:-:S13]  /*10d0*/  ISETP.NE.AND P1, PT, R2, R21, PT ;  /* 0x000000150200720c */ /* 0x000fda0003f25270 */
[----:B------:R-:W-:Y:S05]  /*10e0*/  @P1 BRA `(.L_x_85) ;  /* 0xfffffff400a41947 */ /* 0x000fea000383ffff */
.L_x_64:
[----:B------:R-:W-:Y:S05]  /*10f0*/  BSYNC B1 ;  /* 0x0000000000017941 */ /* 0x000fea0003800000 */
.L_x_63:
[----:B------:R-:W-:Y:S01]  /*1100*/  LOP3.LUT P1, RZ, R5, 0x3, RZ, 0xc0, !PT ;  /* 0x0000000305ff7812 */ /* 0x000fe2000782c0ff */
[----:B------:R-:W-:-:S12]  /*1110*/  BSSY.RECONVERGENT B1, `(.L_x_86) ;  /* 0x0000079000017945 */ /* 0x000fd80003800200 */
[----:B------:R-:W-:Y:S05]  /*1120*/  @!P1 BRA `(.L_x_87) ;  /* 0x0000000400dc9947 */ /* 0x000fea0003800000 */
[----:B------:R-:W-:Y:S01]  /*1130*/  LOP3.LUT R2, R10, 0x3, RZ, 0x3c, !PT ;  /* 0x000000030a027812 */ /* 0x000fe200078e3cff */
[----:B------:R-:W-:Y:S03]  /*1140*/  BSSY.RECONVERGENT B2, `(.L_x_88) ;  /* 0x000004f000027945 */ /* 0x000fe60003800200 */
[----:B------:R-:W-:-:S04]  /*1150*/  IADD3 R2, PT, PT, R13, R2, RZ ;  /* 0x000000020d027210 */ /* 0x000fc80007ffe0ff */
[----:B------:R-:W-:-:S04]  /*1160*/  LOP3.LUT R0, R2, 0x3, RZ, 0xc0, !PT ;  /* 0x0000000302007812 */ /* 0x000fc800078ec0ff */
[----:B------:R-:W-:-:S13]  /*1170*/  ISETP.NE.AND P1, PT, R0, 0x1, PT ;  /* 0x000000010000780c */ /* 0x000fda0003f25270 */
[----:B------:R-:W-:Y:S05]  /*1180*/  @!P1 BRA `(.L_x_89) ;  /* 0x0000000400289947 */ /* 0x000fea0003800000 */
[----:B------:R-:W-:Y:S01]  /*1190*/  IMAD.WIDE.U32 R24, R4, 0x10, R22 ;  /* 0x0000001004187825 */ /* 0x000fe200078e0016 */
[----:B------:R-:W1:Y:S04]  /*11a0*/  LDC R26, c[0x0][0x398] ;  /* 0x0000e600ff1a7b82 */ /* 0x000e680000000800 */
[----:B------:R-:W2:Y:S04]  /*11b0*/  LD.E R0, desc[UR4][R24.64+0x4] ;  /* 0x0000040418007980 */ /* 0x000ea8000c101900 */
[----:B------:R-:W3:Y:S04]  /*11c0*/  LD.E R5, desc[UR4][R24.64] ;  /* 0x0000000418057980 */ /* 0x000ee8000c101900 */
[----:B------:R-:W4:Y:S01]  /*11d0*/  LD.E R21, desc[UR4][R24.64+0x8] ;  /* 0x0000080418157980 */ /* 0x000f22000c101900 */
[----:B------:R-:W-:Y:S01]  /*11e0*/  BSSY.RECONVERGENT B3, `(.L_x_90) ;  /* 0x000001f000037945 */ /* 0x000fe20003800200 */
[----:B-1----:R-:W-:Y:S01]  /*11f0*/  FFMA R26, R26, R26, 1 ;  /* 0x3f8000001a1a7423 */ /* 0x002fe2000000001a */
        /* <DEDUP_REMOVED lines=18> */
.L_x_93:
[----:B--2---:R-:W-:Y:S01]  /*1320*/  FMUL.FTZ R32, R21, R26 ;  /* 0x0000001a15207220 */ /* 0x004fe20000410000 */
[----:B------:R-:W-:-:S03]  /*1330*/  FMUL.FTZ R0, R26, 0.5 ;  /* 0x3f0000001a007820 */ /* 0x000fc60000410000 */
[----:B------:R-:W-:-:S04]  /*1340*/  FFMA R21, -R32, R32, R21 ;  /* 0x0000002020157223 */ /* 0x000fc80000000115 */
[----:B------:R-:W-:-:S07]  /*1350*/  FFMA R32, R21, R0, R32 ;  /* 0x0000000015207223 */ /* 0x000fce0000000020 */
.L_x_94:
[----:B------:R-:W-:Y:S05]  /*1360*/  BSYNC.RECONVERGENT B4 ;  /* 0x0000000000047941 */ /* 0x000fea0003800200 */
.L_x_92:
[----:B------:R-:W1:Y:S01]  /*1370*/  LDC.64 R30, c[0x0][0x380] ;  /* 0x0000e000ff1e7b82 */ /* 0x000e620000000a00 */
[----:B------:R-:W-:Y:S01]  /*1380*/  FMUL R32, R32, R28 ;  /* 0x0000001c20207220 */ /* 0x000fe20000400000 */
[----:B-----5:R-:W-:-:S03]  /*1390*/  FMUL R5, R3, R5 ;  /* 0x0000000503057220 */ /* 0x020fc60000400000 */
[----:B------:R-:W1:Y:S02]  /*13a0*/  F2I.TRUNC.NTZ R21, R32 ;  /* 0x0000002000157305 */ /* 0x000e64000020f100 */
[----:B-1----:R-:W-:-:S05]  /*13b0*/  IMAD.WIDE R30, R21, 0x4, R30 ;  /* 0x00000004151e7825 */ /* 0x002fca00078e021e */
[----:B------:R1:W-:Y:S02]  /*13c0*/  REDG.E.ADD.F32.FTZ.RN.STRONG.GPU desc[UR4][R30.64], R5 ;  /* 0x000000051e0079a6 */ /* 0x0003e4000c12f304 */
.L_x_91:
[----:B------:R-:W-:Y:S05]  /*13d0*/  BSYNC.RECONVERGENT B3 ;  /* 0x0000000000037941 */ /* 0x000fea0003800200 */
.L_x_90:
        /* <DEDUP_REMOVED lines=24> */
.L_x_98:
[----:B--2---:R-:W-:Y:S01]  /*1560*/  FMUL.FTZ R32, R5, R26 ;  /* 0x0000001a05207220 */ /* 0x004fe20000410000 */
[----:B------:R-:W-:-:S03]  /*1570*/  FMUL.FTZ R0, R26, 0.5 ;  /* 0x3f0000001a007820 */ /* 0x000fc60000410000 */
[----:B------:R-:W-:-:S04]  /*1580*/  FFMA R5, -R32, R32, R5 ;  /* 0x0000002020057223 */ /* 0x000fc80000000105 */
[----:B------:R-:W-:-:S07]  /*1590*/  FFMA R32, R5, R0, R32 ;  /* 0x0000000005207223 */ /* 0x000fce0000000020 */
.L_x_99:
[----:B------:R-:W-:Y:S05]  /*15a0*/  BSYNC.RECONVERGENT B4 ;  /* 0x0000000000047941 */ /* 0x000fea0003800200 */
.L_x_97:
[----:B------:R-:W1:Y:S01]  /*15b0*/  LDC.64 R30, c[0x0][0x380] ;  /* 0x0000e000ff1e7b82 */ /* 0x000e620000000a00 */
[----:B------:R-:W-:Y:S01]  /*15c0*/  FMUL R32, R32, R28 ;  /* 0x0000001c20207220 */ /* 0x000fe20000400000 */
[----:B-----5:R-:W-:-:S03]  /*15d0*/  FMUL R21, R3, R24 ;  /* 0x0000001803157220 */ /* 0x020fc60000400000 */
[----:B------:R-:W1:Y:S02]  /*15e0*/  F2I.TRUNC.NTZ R5, R32 ;  /* 0x0000002000057305 */ /* 0x000e64000020f100 */
[----:B-1----:R-:W-:-:S05]  /*15f0*/  IMAD.WIDE R30, R5, 0x4, R30 ;  /* 0x00000004051e7825 */ /* 0x002fca00078e021e */
[----:B------:R1:W-:Y:S02]  /*1600*/  REDG.E.ADD.F32.FTZ.RN.STRONG.GPU desc[UR4][R30.64], R21 ;  /* 0x000000151e0079a6 */ /* 0x0003e4000c12f304 */
.L_x_96:
[----:B------:R-:W-:Y:S05]  /*1610*/  BSYNC.RECONVERGENT B3 ;  /* 0x0000000000037941 */ /* 0x000fea0003800200 */
.L_x_95:
[----:B------:R-:W-:-:S07]  /*1620*/  IADD3 R4, PT, PT, R4, 0x2, RZ ;  /* 0x0000000204047810 */ /* 0x000fce0007ffe0ff */
.L_x_89:
[----:B------:R-:W-:Y:S05]  /*1630*/  BSYNC.RECONVERGENT B2 ;  /* 0x0000000000027941 */ /* 0x000fea0003800200 */
.L_x_88:
[----:B------:R-:W-:-:S04]  /*1640*/  LOP3.LUT R2, R2, 0x1, RZ, 0xc0, !PT ;  /* 0x0000000102027812 */ /* 0x000fc800078ec0ff */
[----:B------:R-:W-:-:S13]  /*1650*/  ISETP.NE.U32.AND P1, PT, R2, 0x1, PT ;  /* 0x000000010200780c */ /* 0x000fda0003f25070 */
[----:B------:R-:W-:Y:S05]  /*1660*/  @P1 BRA `(.L_x_87) ;  /* 0x00000000008c1947 */ /* 0x000fea0003800000 */
[----:B------:R-:W-:Y:S01]  /*1670*/  IMAD.WIDE.U32 R4, R4, 0x10, R22 ;  /* 0x0000001004047825 */ /* 0x000fe200078e0016 */
[----:B------:R-:W2:Y:S04]  /*1680*/  LDC R2, c[0x0][0x398] ;  /* 0x0000e600ff027b82 */ /* 0x000ea80000000800 */
[----:B------:R-:W3:Y:S04]  /*1690*/  LD.E R0, desc[UR4][R4.64+0x4] ;  /* 0x0000040404007980 */ /* 0x000ee8000c101900 */
[----:B-1----:R-:W4:Y:S04]  /*16a0*/  LD.E R21, desc[UR4][R4.64] ;  /* 0x0000000404157980 */ /* 0x002f28000c101900 */
[----:B------:R-:W4:Y:S01]  /*16b0*/  LD.E R25, desc[UR4][R4.64+0x8] ;  /* 0x0000080404197980 */ /* 0x000f22000c101900 */
[----:B--2---:R-:W-:Y:S01]  /*16c0*/  FFMA R2, R2, R2, 1 ;  /* 0x3f80000002027423 */ /* 0x004fe20000000002 */
[----:B---3-5:R-:W-:Y:S01]  /*16d0*/  FADD R0, -R7, R0 ;  /* 0x0000000007007221 */ /* 0x028fe20000000100 */
[----:B----4-:R-:W-:-:S03]  /*16e0*/  FADD R21, -R8, R21 ;  /* 0x0000001508157221 */ /* 0x010fc60000000100 */
[----:B------:R-:W-:Y:S01]  /*16f0*/  FMUL R0, R0, R0 ;  /* 0x0000000000007220 */ /* 0x000fe20000400000 */
[----:B------:R-:W-:-:S03]  /*1700*/  FADD R25, -R6, R25 ;  /* 0x0000001906197221 */ /* 0x000fc60000000100 */
        /* <DEDUP_REMOVED lines=14> */
.L_x_101:
[----:B--2---:R-:W-:Y:S01]  /*17f0*/  FMUL.FTZ R32, R25, R2 ;  /* 0x0000000219207220 */ /* 0x004fe20000410000 */
[----:B------:R-:W-:-:S03]  /*1800*/  FMUL.FTZ R0, R2, 0.5 ;  /* 0x3f00000002007820 */ /* 0x000fc60000410000 */
[----:B------:R-:W-:-:S04]  /*1810*/  FFMA R5, -R32, R32, R25 ;  /* 0x0000002020057223 */ /* 0x000fc80000000119 */
[----:B------:R-:W-:-:S07]  /*1820*/  FFMA R32, R5, R0, R32 ;  /* 0x0000000005207223 */ /* 0x000fce0000000020 */
.L_x_102:
[----:B------:R-:W-:Y:S05]  /*1830*/  BSYNC.RECONVERGENT B2 ;  /* 0x0000000000027941 */ /* 0x000fea0003800200 */
.L_x_100:
[----:B------:R-:W1:Y:S01]  /*1840*/  LDC.64 R6, c[0x0][0x380] ;  /* 0x0000e000ff067b82 */ /* 0x000e620000000a00 */
[----:B------:R-:W-:Y:S01]  /*1850*/  FMUL R32, R32, R28 ;  /* 0x0000001c20207220 */ /* 0x000fe20000400000 */
[----:B-----5:R-:W-:-:S03]  /*1860*/  FMUL R3, R3, R4 ;  /* 0x0000000403037220 */ /* 0x020fc60000400000 */
[----:B------:R-:W1:Y:S02]  /*1870*/  F2I.TRUNC.NTZ R5, R32 ;  /* 0x0000002000057305 */ /* 0x000e64000020f100 */
[----:B-1----:R-:W-:-:S05]  /*1880*/  IMAD.WIDE R6, R5, 0x4, R6 ;  /* 0x0000000405067825 */ /* 0x002fca00078e0206 */
[----:B------:R2:W-:Y:S02]  /*1890*/  REDG.E.ADD.F32.FTZ.RN.STRONG.GPU desc[UR4][R6.64], R3 ;  /* 0x00000003060079a6 */ /* 0x0005e4000c12f304 */
.L_x_87:
[----:B------:R-:W-:Y:S05]  /*18a0*/  BSYNC.RECONVERGENT B1 ;  /* 0x0000000000017941 */ /* 0x000fea0003800200 */
.L_x_86:
[----:B------:R-:W-:Y:S01]  /*18b0*/  IADD3 R10, PT, PT, R10, 0x1, RZ ;  /* 0x000000010a0a7810 */ /* 0x000fe20007ffe0ff */
[----:B------:R-:W-:Y:S06]  /*18c0*/  @P0 BRA `(.L_x_103) ;  /* 0xffffffec00680947 */ /* 0x000fec000383ffff */
.L_x_62:
[----:B------:R-:W-:Y:S05]  /*18d0*/  BSYNC B0 ;  /* 0x0000000000007941 */ /* 0x000fea0003800000 */
.L_x_61:
[----:B------:R-:W2:Y:S01]  /*18e0*/  LDCU.64 UR6, c[0x0][0x398] ;  /* 0x00007300ff0677ac */ /* 0x000ea20008000a00 */
[----:B------:R-:W-:Y:S01]  /*18f0*/  IADD3 R13, PT, PT, R15, 0x1, RZ ;  /* 0x000000010f0d7810 */ /* 0x000fe20007ffe0ff */
[----:B------:R-:W-:Y:S01]  /*1900*/  BSSY B4, `(.L_x_104) ;  /* 0x000013c000047945 */ /* 0x000fe20003800000 */
[----:B------:R-:W3:Y:S01]  /*1910*/  LDCU UR8, c[0x0][0x390] ;  /* 0x00007200ff0877ac */ /* 0x000ee20008000800 */
[----:B--2---:R-:W-:Y:S01]  /*1920*/  F2F.F64.F32 R2, UR6 ;  /* 0x0000000600027d10 */ /* 0x004fe20008201800 */
[----:B------:R-:W-:Y:S01]  /*1930*/  UMOV UR6, 0xe8584caa ;  /* 0xe8584caa00067882 */ /* 0x000fe20000000000 */
[----:B---3--:R-:W-:-:S06]  /*1940*/  ISETP.GE.AND P0, PT, R13, UR8, PT ;  /* 0x000000080d007c0c */ /* 0x008fcc000bf06270 */
[----:B------:R-:W2:Y:S01]  /*1950*/  F2F.F64.F32 R4, UR7 ;  /* 0x0000000700047d10 */ /* 0x000ea20008201800 */
[----:B------:R-:W-:Y:S02]  /*1960*/  UMOV UR7, 0x3ffbb67a ;  /* 0x3ffbb67a00077882 */ /* 0x000fe40000000000 */
[----:B--2---:R-:W-:-:S10]  /*1970*/  DFMA R2, R4, UR6, R2 ;  /* 0x0000000604027c2b */ /* 0x004fd40008000002 */
[----:B------:R-:W2:Y:S02]  /*1980*/  F2F.F32.F64 R2, R2 ;  /* 0x0000000200027310 */ /* 0x000ea40000301000 */
[----:B--2---:R-:W-:Y:S01]  /*1990*/  FMUL R26, R2, R2 ;  /* 0x00000002021a7220 */ /* 0x004fe20000400000 */
[----:B------:R-:W-:Y:S06]  /*19a0*/  @P0 BRA `(.L_x_105) ;  /* 0x0000001000c40947 */ /* 0x000fec0003800000 */
.L_x_149:
[----:B--2---:R-:W2:Y:S01]  /*19b0*/  LDCU UR6, c[0x0][0x390] ;  /* 0x00007200ff0677ac */ /* 0x004ea20008000800 */
[----:B-1----:R-:W3:Y:S01]  /*19c0*/  LDC.64 R4, c[0x0][0x388] ;  /* 0x0000e200ff047b82 */ /* 0x002ee20000000a00 */
[----:B--2---:R-:W-:-:S04]  /*19d0*/  IMAD R0, R14, UR6, R20 ;  /* 0x000000060e007c24 */ /* 0x004fc8000f8e0214 */
[----:B------:R-:W-:-:S04]  /*19e0*/  IMAD R3, R29, R13, R0 ;  /* 0x0000000d1d037224 */ /* 0x000fc800078e0200 */
[----:B---3--:R-:W-:-:S05]  /*19f0*/  IMAD.WIDE R4, R3, 0x18, R4 ;  /* 0x0000001803047825 */ /* 0x008fca00078e0204 */
[----:B------:R-:W2:Y:S01]  /*1a00*/  LDG.E R0, desc[UR4][R4.64+0x8] ;  /* 0x0000080404007981 */ /* 0x000ea2000c1e1900 */
[----:B------:R-:W-:Y:S01]  /*1a10*/  IADD3 R13, PT, PT, R13, 0x1, RZ ;  /* 0x000000010d0d7810 */ /* 0x000fe20007ffe0ff */
[----:B------:R-:W-:Y:S03]  /*1a20*/  BSSY B3, `(.L_x_106) ;  /* 0x0000128000037945 */ /* 0x000fe60003800000 */
[----:B------:R-:W-:Y:S01]  /*1a30*/  ISETP.NE.AND P1, PT, R13, UR6, PT ;  /* 0x000000060d007c0c */ /* 0x000fe2000bf25270 */
[----:B--2--5:R-:W-:-:S04]  /*1a40*/  FADD R0, -R27, R0 ;  /* 0x000000001b007221 */ /* 0x024fc80000000100 */
[----:B------:R-:W-:-:S05]  /*1a50*/  FMUL R3, R0, R0 ;  /* 0x0000000000037220 */ /* 0x000fca0000400000 */
[----:B------:R-:W-:-:S13]  /*1a60*/  FSETP.GTU.AND P0, PT, R3, R26, PT ;  /* 0x0000001a0300720b */ /* 0x000fda0003f0c000 */
[----:B------:R-:W-:Y:S05]  /*1a70*/  @P0 BRA `(.L_x_107) ;  /* 0x0000001000880947 */ /* 0x000fea0003800000 */
[----:B------:R-:W2:Y:S02]  /*1a80*/  LDG.E R12, desc[UR4][R18.64+0xc] ;  /* 0x00000c04120c7981 */ /* 0x000ea4000c1e1900 */
[----:B--2---:R-:W-:-:S13]  /*1a90*/  ISETP.GE.AND P0, PT, R12, 0x1, PT ;  /* 0x000000010c00780c */ /* 0x004fda0003f06270 */
[----:B------:R-:W-:Y:S05]  /*1aa0*/  @!P0 BRA `(.L_x_107) ;  /* 0x00000010007c8947 */ /* 0x000fea0003800000 */
[----:B------:R2:W5:Y:S04]  /*1ab0*/  LDG.E R11, desc[UR4][R4.64+0xc] ;  /* 0x00000c04040b7981 */ /* 0x000568000c1e1900 */
[----:B------:R2:W5:Y:S04]  /*1ac0*/  LDG.E.64 R22, desc[UR4][R4.64+0x10] ;  /* 0x0000100404167981 */ /* 0x000568000c1e1b00 */
[----:B------:R2:W5:Y:S01]  /*1ad0*/  LDG.E.64 R2, desc[UR4][R18.64+0x10] ;  /* 0x0000100412027981 */ /* 0x000562000c1e1b00 */
[----:B------:R-:W-:-:S07]  /*1ae0*/  MOV R10, RZ ;  /* 0x000000ff000a7202 */ /* 0x000fce0000000f00 */
.L_x_148:
[----:B-----5:R-:W-:Y:S01]  /*1af0*/  ISETP.GE.AND P2, PT, R11, 0x1, PT ;  /* 0x000000010b00780c */ /* 0x020fe20003f46270 */
[----:B------:R-:W-:Y:S05]  /*1b00*/  YIELD ;  /* 0x0000000000007946 */ /* 0x000fea0003800000 */
[----:B-12---:R-:W-:Y:S01]  /*1b10*/  MOV R5, R10 ;  /* 0x0000000a00057202 */ /* 0x006fe20000000f00 */
[----:B------:R-:W-:Y:S01]  /*1b20*/  BSSY B2, `(.L_x_108) ;  /* 0x0000116000027945 */ /* 0x000fe20003800000 */
[----:B------:R-:W-:-:S04]  /*1b30*/  IADD3 R10, PT, PT, R10, 0x1, RZ ;  /* 0x000000010a0a7810 */ /* 0x000fc80007ffe0ff */
[----:B------:R-:W-:Y:S01]  /*1b40*/  ISETP.NE.AND P0, PT, R10, R12, PT ;  /* 0x0000000c0a00720c */ /* 0x000fe20003f05270 */
[----:B------:R-:W-:-:S12]  /*1b50*/  @!P2 BRA `(.L_x_109) ;  /* 0x000000100048a947 */ /* 0x000fd80003800000 */
[----:B------:R-:W-:-:S05]  /*1b60*/  IMAD.WIDE.U32 R4, R5, 0x10, R2 ;  /* 0x0000001005047825 */ /* 0x000fca00078e0002 */
[----:B------:R-:W2:Y:S04]  /*1b70*/  LD.E R6, desc[UR4][R4.64+0xc] ;  /* 0x00000c0404067980 */ /* 0x000ea8000c101900 */
[----:B------:R3:W5:Y:S04]  /*1b80*/  LD.E R9, desc[UR4][R4.64] ;  /* 0x0000000404097980 */ /* 0x000768000c101900 */
[----:B------:R3:W5:Y:S04]  /*1b90*/  LD.E R8, desc[UR4][R4.64+0x4] ;  /* 0x0000040404087980 */ /* 0x000768000c101900 */
[----:B------:R3:W5:Y:S01]  /*1ba0*/  LD.E R7, desc[UR4][R4.64+0x8] ;  /* 0x0000080404077980 */ /* 0x000762000c101900 */
[----:B------:R-:W-:Y:S01]  /*1bb0*/  ISETP.GE.U32.AND P2, PT, R11, 0x4, PT ;  /* 0x000000040b00780c */ /* 0x000fe20003f46070 */
[----:B------:R-:W-:Y:S01]  /*1bc0*/  BSSY B1, `(.L_x_110) ;  /* 0x0000097000017945 */ /* 0x000fe20003800000 */
[----:B------:R-:W-:-:S02]  /*1bd0*/  HFMA2 R15, -RZ, RZ, 0, 0 ;  /* 0x00000000ff0f7431 */ /* 0x000fc400000001ff */
[----:B--2---:R-:W-:-:S09]  /*1be0*/  FADD R6, R6, R6 ;  /* 0x0000000606067221 */ /* 0x004fd20000000000 */
[----:B---3--:R-:W-:Y:S05]  /*1bf0*/  @!P2 BRA `(.L_x_111) ;  /* 0x00000008004ca947 */ /* 0x008fea0003800000 */
[----:B------:R-:W-:Y:S01]  /*1c00*/  BSSY B0, `(.L_x_111) ;  /* 0x0000092000007945 */ /* 0x000fe20003800000 */
[----:B------:R-:W-:-:S07]  /*1c10*/  MOV R5, RZ ;  /* 0x000000ff00057202 */ /* 0x000fce0000000f00 */
.L_x_132:
[----:B------:R-:W-:Y:S01]  /*1c20*/  IMAD.WIDE.U32 R24, R5, 0x10, R22 ;  /* 0x0000001005187825 */ /* 0x000fe200078e0016 */
[----:B-1----:R-:W1:Y:S04]  /*1c30*/  LDC R21, c[0x0][0x398] ;  /* 0x0000e600ff157b82 */ /* 0x002e680000000800 */
        /* <DEDUP_REMOVED lines=22> */
[----:B0----5:R-:W-:Y:S05]  /*1da0*/  CALL.REL.NOINC `($__internal_2_$__cuda_sm20_sqrt_rn_f32_slowpath) ;  /* 0x0000003800187944 */ /* 0x021fea0003c00000 */
[----:B------:R-:W-:Y:S05]  /*1db0*/  BRA `(.L_x_116) ;  /* 0x0000000000107947 */ /* 0x000fea0003800000 */
.L_x_115:
[----:B--2---:R-:W-:Y:S01]  /*1dc0*/  FMUL.FTZ R32, R21, R30 ;  /* 0x0000001e15207220 */ /* 0x004fe20000410000 */
[----:B------:R-:W-:-:S03]  /*1dd0*/  FMUL.FTZ R0, R30, 0.5 ;  /* 0x3f0000001e007820 */ /* 0x000fc60000410000 */
[----:B------:R-:W-:-:S04]  /*1de0*/  FFMA R21, -R32, R32, R21 ;  /* 0x0000002020157223 */ /* 0x000fc80000000115 */
[----:B------:R-:W-:-:S07]  /*1df0*/  FFMA R32, R21, R0, R32 ;  /* 0x0000000015207223 */ /* 0x000fce0000000020 */
.L_x_116:
[----:B------:R-:W-:Y:S05]  /*1e00*/  BSYNC.RECONVERGENT B6 ;  /* 0x0000000000067941 */ /* 0x000fea0003800200 */
.L_x_114:
[----:B------:R-:W1:Y:S01]  /*1e10*/  LDC.64 R30, c[0x0][0x380] ;  /* 0x0000e000ff1e7b82 */ /* 0x000e620000000a00 */
[----:B------:R-:W-:Y:S01]  /*1e20*/  FMUL R32, R32, R28 ;  /* 0x0000001c20207220 */ /* 0x000fe20000400000 */
[----:B-----5:R-:W-:-:S03]  /*1e30*/  FMUL R15, R6, R15 ;  /* 0x0000000f060f7220 */ /* 0x020fc60000400000 */
[----:B------:R-:W1:Y:S02]  /*1e40*/  F2I.TRUNC.NTZ R21, R32 ;  /* 0x0000002000157305 */ /* 0x000e64000020f100 */
[----:B-1----:R-:W-:-:S05]  /*1e50*/  IMAD.WIDE R30, R21, 0x4, R30 ;  /* 0x00000004151e7825 */ /* 0x002fca00078e021e */
[----:B------:R1:W-:Y:S02]  /*1e60*/  REDG.E.ADD.F32.FTZ.RN.STRONG.GPU desc[UR4][R30.64], R15 ;  /* 0x0000000f1e0079a6 */ /* 0x0003e4000c12f304 */
.L_x_113:
[----:B------:R-:W-:Y:S05]  /*1e70*/  BSYNC.RECONVERGENT B5 ;  /* 0x0000000000057941 */ /* 0x000fea0003800200 */
.L_x_112:
[----:B-1----:R-:W2:Y:S04]  /*1e80*/  LD.E R15, desc[UR4][R24.64+0x14] ;  /* 0x00001404180f7980 */ /* 0x002ea8000c101900 */
[----:B------:R-:W3:Y:S04]  /*1e90*/  LD.E R0, desc[UR4][R24.64+0x10] ;  /* 0x0000100418007980 */ /* 0x000ee8000c101900 */
        /* <DEDUP_REMOVED lines=20> */
.L_x_120:
[----:B--2---:R-:W-:Y:S01]  /*1fe0*/  FMUL.FTZ R32, R21, R30 ;  /* 0x0000001e15207220 */ /* 0x004fe20000410000 */
[----:B------:R-:W-:-:S03]  /*1ff0*/  FMUL.FTZ R0, R30, 0.5 ;  /* 0x3f0000001e007820 */ /* 0x000fc60000410000 */
[----:B------:R-:W-:-:S04]  /*2000*/  FFMA R21, -R32, R32, R21 ;  /* 0x0000002020157223 */ /* 0x000fc80000000115 */
[----:B------:R-:W-:-:S07]  /*2010*/  FFMA R32, R21, R0, R32 ;  /* 0x0000000015207223 */ /* 0x000fce0000000020 */
.L_x_121:
[----:B------:R-:W-:Y:S05]  /*2020*/  BSYNC.RECONVERGENT B6 ;  /* 0x0000000000067941 */ /* 0x000fea0003800200 */
.L_x_119:
[----:B------:R-:W1:Y:S01]  /*2030*/  LDC.64 R30, c[0x0][0x380] ;  /* 0x0000e000ff1e7b82 */ /* 0x000e620000000a00 */
[----:B------:R-:W-:Y:S01]  /*2040*/  FMUL R32, R32, R28 ;  /* 0x0000001c20207220 */ /* 0x000fe20000400000 */
[----:B-----5:R-:W-:-:S03]  /*2050*/  FMUL R15, R6, R15 ;  /* 0x0000000f060f7220 */ /* 0x020fc60000400000 */
[----:B------:R-:W1:Y:S02]  /*2060*/  F2I.TRUNC.NTZ R21, R32 ;  /* 0x0000002000157305 */ /* 0x000e64000020f100 */
[----:B-1----:R-:W-:-:S05]  /*2070*/  IMAD.WIDE R30, R21, 0x4, R30 ;  /* 0x00000004151e7825 */ /* 0x002fca00078e021e */
[----:B------:R1:W-:Y:S02]  /*2080*/  REDG.E.ADD.F32.FTZ.RN.STRONG.GPU desc[UR4][R30.64], R15 ;  /* 0x0000000f1e0079a6 */ /* 0x0003e4000c12f304 */
.L_x_118:
[----:B------:R-:W-:Y:S05]  /*2090*/  BSYNC.RECONVERGENT B5 ;  /* 0x0000000000057941 */ /* 0x000fea0003800200 */
.L_x_117:
        /* <DEDUP_REMOVED lines=22> */
.L_x_125:
[----:B--2---:R-:W-:Y:S01]  /*2200*/  FMUL.FTZ R32, R21, R30 ;  /* 0x0000001e15207220 */ /* 0x004fe20000410000 */
[----:B------:R-:W-:-:S03]  /*2210*/  FMUL.FTZ R0, R30, 0.5 ;  /* 0x3f0000001e007820 */ /* 0x000fc60000410000 */
[----:B------:R-:W-:-:S04]  /*2220*/  FFMA R21, -R32, R32, R21 ;  /* 0x0000002020157223 */ /* 0x000fc80000000115 */
[----:B------:R-:W-:-:S07]  /*2230*/  FFMA R32, R21, R0, R32 ;  /* 0x0000000015207223 */ /* 0x000fce0000000020 */
.L_x_126:
[----:B------:R-:W-:Y:S05]  /*2240*/  BSYNC.RECONVERGENT B6 ;  /* 0x0000000000067941 */ /* 0x000fea0003800200 */
.L_x_124:
[----:B------:R-:W1:Y:S01]  /*2250*/  LDC.64 R30, c[0x0][0x380] ;  /* 0x0000e000ff1e7b82 */ /* 0x000e620000000a00 */
[----:B------:R-:W-:Y:S01]  /*2260*/  FMUL R32, R32, R28 ;  /* 0x0000001c20207220 */ /* 0x000fe20000400000 */
[----:B-----5:R-:W-:-:S03]  /*2270*/  FMUL R15, R6, R15 ;  /* 0x0000000f060f7220 */ /* 0x020fc60000400000 */
[----:B------:R-:W1:Y:S02]  /*2280*/  F2I.TRUNC.NTZ R21, R32 ;  /* 0x0000002000157305 */ /* 0x000e64000020f100 */
[----:B-1----:R-:W-:-:S05]  /*2290*/  IMAD.WIDE R30, R21, 0x4, R30 ;  /* 0x00000004151e7825 */ /* 0x002fca00078e021e */
[----:B------:R1:W-:Y:S02]  /*22a0*/  REDG.E.ADD.F32.FTZ.RN.STRONG.GPU desc[UR4][R30.64], R15 ;  /* 0x0000000f1e0079a6 */ /* 0x0003e4000c12f304 */
.L_x_123:
[----:B------:R-:W-:Y:S05]  /*22b0*/  BSYNC.RECONVERGENT B5 ;  /* 0x0000000000057941 */ /* 0x000fea0003800200 */
.L_x_122:
        /* <DEDUP_REMOVED lines=22> */
.L_x_130:
[----:B--2---:R-:W-:Y:S01]  /*2420*/  FMUL.FTZ R32, R15, R4 ;  /* 0x000000040f207220 */ /* 0x004fe20000410000 */
[----:B------:R-:W-:-:S03]  /*2430*/  FMUL.FTZ R0, R4, 0.5 ;  /* 0x3f00000004007820 */ /* 0x000fc60000410000 */
[----:B------:R-:W-:-:S04]  /*2440*/  FFMA R15, -R32, R32, R15 ;  /* 0x00000020200f7223 */ /* 0x000fc8000000010f */
[----:B------:R-:W-:-:S07]  /*2450*/  FFMA R32, R15, R0, R32 ;  /* 0x000000000f207223 */ /* 0x000fce0000000020 */
.L_x_131:
[----:B------:R-:W-:Y:S05]  /*2460*/  BSYNC.RECONVERGENT B6 ;  /* 0x0000000000067941 */ /* 0x000fea0003800200 */
.L_x_129:
[----:B------:R-:W1:Y:S01]  /*2470*/  LDC.64 R30, c[0x0][0x380] ;  /* 0x0000e000ff1e7b82 */ /* 0x000e620000000a00 */
[----:B------:R-:W-:Y:S01]  /*2480*/  FMUL R32, R32, R28 ;  /* 0x0000001c20207220 */ /* 0x000fe20000400000 */
[----:B-----5:R-:W-:-:S03]  /*2490*/  FMUL R21, R6, R24 ;  /* 0x0000001806157220 */ /* 0x020fc60000400000 */
[----:B------:R-:W1:Y:S02]  /*24a0*/  F2I.TRUNC.NTZ R15, R32 ;  /* 0x00000020000f7305 */ /* 0x000e64000020f100 */
[----:B-1----:R-:W-:-:S05]  /*24b0*/  IMAD.WIDE R30, R15, 0x4, R30 ;  /* 0x000000040f1e7825 */ /* 0x002fca00078e021e */
[----:B------:R1:W-:Y:S02]  /*24c0*/  REDG.E.ADD.F32.FTZ.RN.STRONG.GPU desc[UR4][R30.64], R21 ;  /* 0x000000151e0079a6 */ /* 0x0003e4000c12f304 */
.L_x_128:
[----:B------:R-:W-:Y:S05]  /*24d0*/  BSYNC.RECONVERGENT B5 ;  /* 0x0000000000057941 */ /* 0x000fea0003800200 */
.L_x_127:
[----:B------:R-:W-:Y:S02]  /*24e0*/  IADD3 R5, PT, PT, R5, 0x4, RZ ;  /* 0x0000000405057810 */ /* 0x000fe40007ffe0ff */
[----:B------:R-:W-:-:S04]  /*24f0*/  LOP3.LUT R15, R11, 0x7ffffffc, RZ, 0xc0, !PT ;  /* 0x7ffffffc0b0f7812 */ /* 0x000fc800078ec0ff */
[----:B------:R-:W-:-:S13]  /*2500*/  ISETP.NE.AND P2, PT, R5, R15, PT ;  /* 0x0000000f0500720c */ /* 0x000fda0003f45270 */
[----:B------:R-:W-:Y:S05]  /*2510*/  @P2 BRA `(.L_x_132) ;  /* 0xfffffff400c02947 */ /* 0x000fea000383ffff */
[----:B------:R-:W-:Y:S05]  /*2520*/  BSYNC B0 ;  /* 0x0000000000007941 */ /* 0x000fea0003800000 */
.L_x_111:
[----:B------:R-:W-:Y:S05]  /*2530*/  BSYNC B1 ;  /* 0x0000000000017941 */ /* 0x000fea0003800000 */
.L_x_110:
[----:B------:R-:W-:-:S13]  /*2540*/  LOP3.LUT P2, R0, R11, 0x3, RZ, 0xc0, !PT ;  /* 0x000000030b007812 */ /* 0x000fda000784c0ff */
[----:B------:R-:W-:Y:S05]  /*2550*/  @!P2 BRA `(.L_x_109) ;  /* 0x0000000400c8a947 */ /* 0x000fea0003800000 */
[----:B------:R-:W-:Y:S01]  /*2560*/  ISETP.NE.AND P2, PT, R0, 0x1, PT ;  /* 0x000000010000780c */ /* 0x000fe20003f45270 */
[----:B------:R-:W-:-:S12]  /*2570*/  BSSY.RECONVERGENT B0, `(.L_x_133) ;  /* 0x000004a000007945 */ /* 0x000fd80003800200 */
[----:B------:R-:W-:Y:S05]  /*2580*/  @!P2 BRA `(.L_x_134) ;  /* 0x000000040020a947 */ /* 0x000fea0003800000 */
[----:B------:R-:W-:Y:S01]  /*2590*/  IMAD.WIDE.U32 R24, R15, 0x10, R22 ;  /* 0x000000100f187825 */ /* 0x000fe200078e0016 */
[----:B-1----:R-:W1:Y:S04]  /*25a0*/  LDC R21, c[0x0][0x398] ;  /* 0x0000e600ff157b82 */ /* 0x002e680000000800 */
[----:B------:R-:W2:Y:S04]  /*25b0*/  LD.E R5, desc[UR4][R24.64+0x4] ;  /* 0x0000040418057980 */ /* 0x000ea8000c101900 */
[----:B------:R-:W3:Y:S04]  /*25c0*/  LD.E R0, desc[UR4][R24.64] ;  /* 0x0000000418007980 */ /* 0x000ee8000c101900 */
[----:B------:R-:W4:Y:S01]  /*25d0*/  LD.E R4, desc[UR4][R24.64+0x8] ;  /* 0x0000080418047980 */ /* 0x000f22000c101900 */
        /* <DEDUP_REMOVED lines=20> */
.L_x_138:
[----:B--2---:R-:W-:Y:S01]  /*2720*/  FMUL.FTZ R32, R21, R30 ;  /* 0x0000001e15207220 */ /* 0x004fe20000410000 */
[----:B------:R-:W-:-:S03]  /*2730*/  FMUL.FTZ R0, R30, 0.5 ;  /* 0x3f0000001e007820 */ /* 0x000fc60000410000 */
[----:B------:R-:W-:-:S04]  /*2740*/  FFMA R21, -R32, R32, R21 ;  /* 0x0000002020157223 */ /* 0x000fc80000000115 */
[----:B------:R-:W-:-:S07]  /*2750*/  FFMA R32, R21, R0, R32 ;  /* 0x0000000015207223 */ /* 0x000fce0000000020 */
.L_x_139:
[----:B------:R-:W-:Y:S05]  /*2760*/  BSYNC.RECONVERGENT B5 ;  /* 0x0000000000057941 */ /* 0x000fea0003800200 */
.L_x_137:
[----:B------:R-:W1:Y:S01]  /*2770*/  LDC.64 R30, c[0x0][0x380] ;  /* 0x0000e000ff1e7b82 */ /* 0x000e620000000a00 */
[----:B------:R-:W-:Y:S01]  /*2780*/  FMUL R32, R32, R28 ;  /* 0x0000001c20207220 */ /* 0x000fe20000400000 */
[----:B-----5:R-:W-:-:S03]  /*2790*/  FMUL R5, R6, R5 ;  /* 0x0000000506057220 */ /* 0x020fc60000400000 */
[----:B------:R-:W1:Y:S02]  /*27a0*/  F2I.TRUNC.NTZ R21, R32 ;  /* 0x0000002000157305 */ /* 0x000e64000020f100 */
[----:B-1----:R-:W-:-:S05]  /*27b0*/  IMAD.WIDE R30, R21, 0x4, R30 ;  /* 0x00000004151e7825 */ /* 0x002fca00078e021e */
[----:B------:R1:W-:Y:S02]  /*27c0*/  REDG.E.ADD.F32.FTZ.RN.STRONG.GPU desc[UR4][R30.64], R5 ;  /* 0x000000051e0079a6 */ /* 0x0003e4000c12f304 */
.L_x_136:
[----:B------:R-:W-:Y:S05]  /*27d0*/  BSYNC.RECONVERGENT B1 ;  /* 0x0000000000017941 */ /* 0x000fea0003800200 */
.L_x_135:
        /* <DEDUP_REMOVED lines=22> */
.L_x_143:
[----:B--2---:R-:W-:Y:S01]  /*2940*/  FMUL.FTZ R32, R5, R4 ;  /* 0x0000000405207220 */ /* 0x004fe20000410000 */
[----:B------:R-:W-:-:S03]  /*2950*/  FMUL.FTZ R0, R4, 0.5 ;  /* 0x3f00000004007820 */ /* 0x000fc60000410000 */
[----:B------:R-:W-:-:S04]  /*2960*/  FFMA R5, -R32, R32, R5 ;  /* 0x0000002020057223 */ /* 0x000fc80000000105 */
[----:B------:R-:W-:-:S07]  /*2970*/  FFMA R32, R5, R0, R32 ;  /* 0x0000000005207223 */ /* 0x000fce0000000020 */
.L_x_144:
[----:B------:R-:W-:Y:S05]  /*2980*/  BSYNC.RECONVERGENT B5 ;  /* 0x0000000000057941 */ /* 0x000fea0003800200 */
.L_x_142:
[----:B------:R-:W1:Y:S01]  /*2990*/  LDC.64 R4, c[0x0][0x380] ;  /* 0x0000e000ff047b82 */ /* 0x000e620000000a00 */
[----:B------:R-:W-:Y:S01]  /*29a0*/  FMUL R32, R32, R28 ;  /* 0x0000001c20207220 */ /* 0x000fe20000400000 */
[----:B-----5:R-:W-:-:S03]  /*29b0*/  FMUL R25, R6, R24 ;  /* 0x0000001806197220 */ /* 0x020fc60000400000 */
[----:B------:R-:W1:Y:S02]  /*29c0*/  F2I.TRUNC.NTZ R21, R32 ;  /* 0x0000002000157305 */ /* 0x000e64000020f100 */
[----:B-1----:R-:W-:-:S05]  /*29d0*/  IMAD.WIDE R4, R21, 0x4, R4 ;  /* 0x0000000415047825 */ /* 0x002fca00078e0204 */
[----:B------:R1:W-:Y:S02]  /*29e0*/  REDG.E.ADD.F32.FTZ.RN.STRONG.GPU desc[UR4][R4.64], R25 ;  /* 0x00000019040079a6 */ /* 0x0003e4000c12f304 */
.L_x_141:
[----:B------:R-:W-:Y:S05]  /*29f0*/  BSYNC.RECONVERGENT B1 ;  /* 0x0000000000017941 */ /* 0x000fea0003800200 */
.L_x_140:
[----:B------:R-:W-:-:S07]  /*2a00*/  IADD3 R15, PT, PT, R15, 0x2, RZ ;  /* 0x000000020f0f7810 */ /* 0x000fce0007ffe0ff */
.L_x_134:
[----:B------:R-:W-:Y:S05]  /*2a10*/  BSYNC.RECONVERGENT B0 ;  /* 0x0000000000007941 */ /* 0x000fea0003800200 */
.L_x_133:
[----:B------:R-:W-:-:S04]  /*2a20*/  LOP3.LUT R0, R11, 0x1, RZ, 0xc0, !PT ;  /* 0x000000010b007812 */ /* 0x000fc800078ec0ff */
[----:B------:R-:W-:-:S13]  /*2a30*/  ISETP.NE.U32.AND P2, PT, R0, 0x1, PT ;  /* 0x000000010000780c */ /* 0x000fda0003f45070 */
[----:B------:R-:W-:Y:S05]  /*2a40*/  @P2 BRA `(.L_x_109) ;  /* 0x00000000008c2947 */ /* 0x000fea0003800000 */
[----:B-1----:R-:W-:Y:S01]  /*2a50*/  IMAD.WIDE.U32 R4, R15, 0x10, R22 ;  /* 0x000000100f047825 */ /* 0x002fe200078e0016 */
[----:B------:R-:W1:Y:S04]  /*2a60*/  LDC R21, c[0x0][0x398] ;  /* 0x0000e600ff157b82 */ /* 0x000e680000000800 */
[----:B------:R-:W2:Y:S04]  /*2a70*/  LD.E R15, desc[UR4][R4.64+0x4] ;  /* 0x00000404040f7980 */ /* 0x000ea8000c101900 */
[----:B------:R-:W3:Y:S04]  /*2a80*/  LD.E R0, desc[UR4][R4.64] ;  /* 0x0000000404007980 */ /* 0x000ee8000c101900 */
[----:B------:R-:W4:Y:S01]  /*2a90*/  LD.E R24, desc[UR4][R4.64+0x8] ;  /* 0x0000080404187980 */ /* 0x000f22000c101900 */
        /* <DEDUP_REMOVED lines=19> */
.L_x_146:
[----:B--2---:R-:W-:Y:S01]  /*2bd0*/  FMUL.FTZ R32, R15, R8 ;  /* 0x000000080f207220 */ /* 0x004fe20000410000 */
[----:B------:R-:W-:-:S03]  /*2be0*/  FMUL.FTZ R0, R8, 0.5 ;  /* 0x3f00000008007820 */ /* 0x000fc60000410000 */
[----:B------:R-:W-:-:S04]  /*2bf0*/  FFMA R7, -R32, R32, R15 ;  /* 0x0000002020077223 */ /* 0x000fc8000000010f */
[----:B------:R-:W-:-:S07]  /*2c00*/  FFMA R32, R7, R0, R32 ;  /* 0x0000000007207223 */ /* 0x000fce0000000020 */
.L_x_147:
[----:B------:R-:W-:Y:S05]  /*2c10*/  BSYNC.RECONVERGENT B0 ;  /* 0x0000000000007941 */ /* 0x000fea0003800200 */
.L_x_145:
[----:B------:R-:W1:Y:S01]  /*2c20*/  LDC.64 R8, c[0x0][0x380] ;  /* 0x0000e000ff087b82 */ /* 0x000e620000000a00 */
[----:B------:R-:W-:Y:S01]  /*2c30*/  FMUL R32, R32, R28 ;  /* 0x0000001c20207220 */ /* 0x000fe20000400000 */
[----:B-----5:R-:W-:-:S03]  /*2c40*/  FMUL R5, R6, R5 ;  /* 0x0000000506057220 */ /* 0x020fc60000400000 */
[----:B------:R-:W1:Y:S02]  /*2c50*/  F2I.TRUNC.NTZ R7, R32 ;  /* 0x0000002000077305 */ /* 0x000e64000020f100 */
[----:B-1----:R-:W-:-:S05]  /*2c60*/  IMAD.WIDE R8, R7, 0x4, R8 ;  /* 0x0000000407087825 */ /* 0x002fca00078e0208 */
[----:B------:R2:W-:Y:S02]  /*2c70*/  REDG.E.ADD.F32.FTZ.RN.STRONG.GPU desc[UR4][R8.64], R5 ;  /* 0x00000005080079a6 */ /* 0x0005e4000c12f304 */
.L_x_109:
[----:B------:R-:W-:Y:S05]  /*2c80*/  BSYNC B2 ;  /* 0x0000000000027941 */ /* 0x000fea0003800000 */
.L_x_108:
[----:B------:R-:W-:Y:S05]  /*2c90*/  @P0 BRA `(.L_x_148) ;  /* 0xffffffec00940947 */ /* 0x000fea000383ffff */
.L_x_107:
[----:B------:R-:W-:Y:S05]  /*2ca0*/  BSYNC B3 ;  /* 0x0000000000037941 */ /* 0x000fea0003800000 */
.L_x_106:
[----:B------:R-:W-:Y:S05]  /*2cb0*/  @P1 BRA `(.L_x_149) ;  /* 0xffffffec003c1947 */ /* 0x000fea000383ffff */
.L_x_105:
[----:B------:R-:W-:Y:S05]  /*2cc0*/  BSYNC B4 ;  /* 0x0000000000047941 */ /* 0x000fea0003800000 */
.L_x_104:
[----:B------:R-:W3:Y:S01]  /*2cd0*/  LDC R3, c[0x0][0x390] ;  /* 0x0000e400ff037b82 */ /* 0x000ee20000000800 */
[----:B------:R-:W-:Y:S01]  /*2ce0*/  IADD3 R14, PT, PT, R14, 0x1, RZ ;  /* 0x000000010e0e7810 */ /* 0x000fe20007ffe0ff */
[----:B------:R-:W-:Y:S03]  /*2cf0*/  BSSY B5, `(.L_x_150) ;  /* 0x000013f000057945 */ /* 0x000fe60003800000 */
[----:B---3--:R-:W-:-:S13]  /*2d00*/  ISETP.GE.AND P0, PT, R14, R3, PT ;  /* 0x000000030e00720c */ /* 0x008fda0003f06270 */
[----:B------:R-:W-:Y:S05]  /*2d10*/  @P0 BRA `(.L_x_151) ;  /* 0x0000001000f00947 */ /* 0x000fea0003800000 */
[----:B------:R-:W3:Y:S01]  /*2d20*/  LDC R15, c[0x0][0x398] ;  /* 0x0000e600ff0f7b82 */ /* 0x000ee20000000800 */
[----:B------:R-:W-:Y:S01]  /*2d30*/  ISETP.GE.AND P0, PT, R3, 0x1, PT ;  /* 0x000000010300780c */ /* 0x000fe20003f06270 */
[----:B---3--:R-:W-:-:S12]  /*2d40*/  FFMA R15, R15, R15, 1 ;  /* 0x3f8000000f0f7423 */ /* 0x008fd8000000000f */
[----:B------:R-:W-:Y:S05]  /*2d50*/  @!P0 BRA `(.L_x_151) ;  /* 0x0000001000e08947 */ /* 0x000fea0003800000 */
.L_x_198:
[----:B--2---:R-:W3:Y:S01]  /*2d60*/  LDC.64 R2, c[0x0][0x388] ;  /* 0x0000e200ff027b82 */ /* 0x004ee20000000a00 */
[----:B------:R-:W4:Y:S02]  /*2d70*/  LDCU UR6, c[0x0][0x390] ;  /* 0x00007200ff0677ac */ /* 0x000f240008000800 */
[----:B----4-:R-:W-:-:S04]  /*2d80*/  IMAD R13, R14, UR6, R20 ;  /* 0x000000060e0d7c24 */ /* 0x010fc8000f8e0214 */
[----:B---3--:R-:W-:-:S06]  /*2d90*/  IMAD.WIDE R2, R13, 0x18, R2 ;  /* 0x000000180d027825 */ /* 0x008fcc00078e0202 */
[----:B------:R-:W3:Y:S01]  /*2da0*/  LDG.E R2, desc[UR4][R2.64+0x4] ;  /* 0x0000040402027981 */ /* 0x000ee2000c1e1900 */
[----:B------:R-:W-:Y:S01]  /*2db0*/  IADD3 R14, PT, PT, R14, 0x1, RZ ;  /* 0x000000010e0e7810 */ /* 0x000fe20007ffe0ff */
[----:B------:R-:W-:Y:S01]  /*2dc0*/  HFMA2 R12, -RZ, RZ, 0, 0 ;  /* 0x00000000ff0c7431 */ /* 0x000fe200000001ff */
[----:B------:R-:W-:Y:S02]  /*2dd0*/  BSSY B4, `(.L_x_152) ;  /* 0x000012f000047945 */ /* 0x000fe40003800000 */
[----:B------:R-:W-:Y:S01]  /*2de0*/  ISETP.NE.AND P4, PT, R14, UR6, PT ;  /* 0x000000060e007c0c */ /* 0x000fe2000bf85270 */
[----:B---3-5:R-:W-:-:S04]  /*2df0*/  FADD R11, -R17, R2 ;  /* 0x00000002110b7221 */ /* 0x028fc80000000100 */
[----:B------:R-:W-:-:S08]  /*2e00*/  FMUL R11, R11, R11 ;  /* 0x0000000b0b0b7220 */ /* 0x000fd00000400000 */
.L_x_197:
[----:B--2---:R-:W3:Y:S01]  /*2e10*/  LDC.64 R2, c[0x0][0x388] ;  /* 0x0000e200ff027b82 */ /* 0x004ee20000000a00 */
[----:B-12--5:R-:W-:Y:S01]  /*2e20*/  IMAD R5, R29, R12, R13 ;  /* 0x0000000c1d057224 */ /* 0x026fe200078e020d */
[----:B------:R-:W1:Y:S03]  /*2e30*/  LDCU UR6, c[0x0][0x390] ;  /* 0x00007200ff0677ac */ /* 0x000e660008000800 */
[----:B---3--:R-:W-:-:S05]  /*2e40*/  IMAD.WIDE R2, R5, 0x18, R2 ;  /* 0x0000001805027825 */ /* 0x008fca00078e0202 */
[----:B------:R-:W2:Y:S01]  /*2e50*/  LDG.E R0, desc[UR4][R2.64+0x8] ;  /* 0x0000080402007981 */ /* 0x000ea2000c1e1900 */
[----:B------:R-:W-:Y:S01]  /*2e60*/  IADD3 R12, PT, PT, R12, 0x1, RZ ;  /* 0x000000010c0c7810 */ /* 0x000fe20007ffe0ff */
[----:B------:R-:W-:Y:S03]  /*2e70*/  BSSY B3, `(.L_x_153) ;  /* 0x0000123000037945 */ /* 0x000fe60003800000 */
[----:B-1----:R-:W-:Y:S01]  /*2e80*/  ISETP.NE.AND P2, PT, R12, UR6, PT ;  /* 0x000000060c007c0c */ /* 0x002fe2000bf45270 */
[----:B--2---:R-:W-:-:S04]  /*2e90*/  FADD R0, -R27, R0 ;  /* 0x000000001b007221 */ /* 0x004fc80000000100 */
[----:B------:R-:W-:-:S05]  /*2ea0*/  FFMA R5, R0, R0, R11 ;  /* 0x0000000000057223 */ /* 0x000fca000000000b */
[----:B------:R-:W-:-:S13]  /*2eb0*/  FSETP.GTU.AND P0, PT, R5, R26, PT ;  /* 0x0000001a0500720b */ /* 0x000fda0003f0c000 */
[----:B------:R-:W-:Y:S05]  /*2ec0*/  @P0 BRA `(.L_x_154) ;  /* 0x0000001000740947 */ /* 0x000fea0003800000 */
[----:B------:R-:W2:Y:S02]  /*2ed0*/  LDG.E R10, desc[UR4][R18.64+0xc] ;  /* 0x00000c04120a7981 */ /* 0x000ea4000c1e1900 */
[----:B--2---:R-:W-:-:S13]  /*2ee0*/  ISETP.GE.AND P0, PT, R10, 0x1, PT ;  /* 0x000000010a00780c */ /* 0x004fda0003f06270 */
[----:B------:R-:W-:Y:S05]  /*2ef0*/  @!P0 BRA `(.L_x_154) ;  /* 0x0000001000688947 */ /* 0x000fea0003800000 */
[----:B------:R-:W2:Y:S04]  /*2f00*/  LDG.E R9, desc[UR4][R2.64+0xc] ;  /* 0x00000c0402097981 */ /* 0x000ea8000c1e1900 */
[----:B------:R1:W5:Y:S04]  /*2f10*/  LDG.E.64 R24, desc[UR4][R2.64+0x10] ;  /* 0x0000100402187981 */ /* 0x000368000c1e1b00 */
[----:B------:R1:W5:Y:S01]  /*2f20*/  LDG.E.64 R22, desc[UR4][R18.64+0x10] ;  /* 0x0000100412167981 */ /* 0x000362000c1e1b00 */
[----:B------:R-:W-:Y:S02]  /*2f30*/  MOV R8, RZ ;  /* 0x000000ff00087202 */ /* 0x000fe40000000f00 */
[----:B-12---:R-:W-:-:S07]  /*2f40*/  LOP3.LUT R7, R9, 0x7ffffffc, RZ, 0xc0, !PT ;  /* 0x7ffffffc09077812 */ /* 0x006fce00078ec0ff */
.L_x_196:
[----:B------:R-:W-:Y:S01]  /*2f50*/  ISETP.GE.AND P1, PT, R9, 0x1, PT ;  /* 0x000000010900780c */ /* 0x000fe20003f26270 */
[----:B------:R-:W-:Y:S05]  /*2f60*/  YIELD ;  /* 0x0000000000007946 */ /* 0x000fea0003800000 */
[----:B--2---:R-:W-:Y:S01]  /*2f70*/  MOV R3, R8 ;  /* 0x0000000800037202 */ /* 0x004fe20000000f00 */
[----:B------:R-:W-:Y:S01]  /*2f80*/  BSSY B2, `(.L_x_155) ;  /* 0x0000110000027945 */ /* 0x000fe20003800000 */
[----:B------:R-:W-:-:S04]  /*2f90*/  IADD3 R8, PT, PT, R8, 0x1, RZ ;  /* 0x0000000108087810 */ /* 0x000fc80007ffe0ff */
[----:B------:R-:W-:Y:S01]  /*2fa0*/  ISETP.NE.AND P0, PT, R8, R10, PT ;  /* 0x0000000a0800720c */ /* 0x000fe20003f05270 */
[----:B-1---5:R-:W-:-:S12]  /*2fb0*/  @!P1 BRA `(.L_x_156) ;  /* 0x0000001000309947 */ /* 0x022fd80003800000 */
[----:B-----5:R-:W-:-:S05]  /*2fc0*/  IMAD.WIDE.U32 R2, R3, 0x10, R22 ;  /* 0x0000001003027825 */ /* 0x020fca00078e0016 */
[----:B------:R-:W2:Y:S01]  /*2fd0*/  LD.E R0, desc[UR4][R2.64+0xc] ;  /* 0x00000c0402007980 */ /* 0x000ea2000c101900 */
[----:B------:R-:W-:Y:S01]  /*2fe0*/  ISETP.GE.U32.AND P1, PT, R9, 0x4, PT ;  /* 0x000000040900780c */ /* 0x000fe20003f26070 */
[----:B------:R-:W-:Y:S02]  /*2ff0*/  BSSY B1, `(.L_x_157) ;  /* 0x0000098000017945 */ /* 0x000fe40003800000 */
[----:B------:R-:W5:Y:S04]  /*3000*/  LD.E R6, desc[UR4][R2.64] ;  /* 0x0000000402067980 */ /* 0x000f68000c101900 */
[----:B------:R-:W5:Y:S04]  /*3010*/  LD.E R5, desc[UR4][R2.64+0x4] ;  /* 0x0000040402057980 */ /* 0x000f68000c101900 */
[----:B------:R1:W5:Y:S02]  /*3020*/  LD.E R4, desc[UR4][R2.64+0x8] ;  /* 0x0000080402047980 */ /* 0x000364000c101900 */
[----:B-1----:R-:W-:-:S02]  /*3030*/  HFMA2 R2, -RZ, RZ, 0, 0 ;  /* 0x00000000ff027431 */ /* 0x002fc400000001ff */
[----:B--2---:R-:W-:Y:S01]  /*3040*/  FADD R3, R0, R0 ;  /* 0x0000000000037221 */ /* 0x004fe20000000000 */
[----:B------:R-:W-:Y:S06]  /*3050*/  @!P1 BRA `(.L_x_158) ;  /* 0x0000000800449947 */ /* 0x000fec0003800000 */
[----:B------:R-:W-:Y:S01]  /*3060*/  BSSY B0, `(.L_x_159) ;  /* 0x000008f000007945 */ /* 0x000fe20003800000 */
[----:B------:R-:W-:-:S07]  /*3070*/  MOV R2, RZ ;  /* 0x000000ff00027202 */ /* 0x000fce0000000f00 */
.L_x_180:
[----:B------:R-:W-:-:S05]  /*3080*/  IMAD.WIDE.U32 R36, R2, 0x10, R24 ;  /* 0x0000001002247825 */ /* 0x000fca00078e0018 */
[----:B------:R-:W2:Y:S04]  /*3090*/  LD.E R0, desc[UR4][R36.64+0x4] ;  /* 0x0000040424007980 */ /* 0x000ea8000c101900 */
[----:B-1----:R-:W3:Y:S04]  /*30a0*/  LD.E R21, desc[UR4][R36.64] ;  /* 0x0000000424157980 */ /* 0x002ee8000c101900 */
[----:B------:R-:W4:Y:S01]  /*30b0*/  LD.E R31, desc[UR4][R36.64+0x8] ;  /* 0x00000804241f7980 */ /* 0x000f22000c101900 */
[----:B------:R-:W-:Y:S01]  /*30c0*/  IADD3 R2, PT, PT, R2, 0x4, RZ ;  /* 0x0000000402027810 */ /* 0x000fe20007ffe0ff */
[----:B------:R-:W-:Y:S05]  /*30d0*/  YIELD ;  /* 0x0000000000007946 */ /* 0x000fea0003800000 */
[----:B------:R-:W-:Y:S01]  /*30e0*/  BSSY.RECONVERGENT B6, `(.L_x_160) ;  /* 0x000001f000067945 */ /* 0x000fe20003800200 */
[----:B------:R-:W-:Y:S01]  /*30f0*/  ISETP.NE.AND P1, PT, R2, R7, PT ;  /* 0x000000070200720c */ /* 0x000fe20003f25270 */
        /* <DEDUP_REMOVED lines=18> */
.L_x_163:
[----:B--2---:R-:W-:Y:S01]  /*3220*/  FMUL.FTZ R32, R31, R30 ;  /* 0x0000001e1f207220 */ /* 0x004fe20000410000 */
[----:B------:R-:W-:-:S03]  /*3230*/  FMUL.FTZ R0, R30, 0.5 ;  /* 0x3f0000001e007820 */ /* 0x000fc60000410000 */
[----:B------:R-:W-:-:S04]  /*3240*/  FFMA R31, -R32, R32, R31 ;  /* 0x00000020201f7223 */ /* 0x000fc8000000011f */
[----:B------:R-:W-:-:S07]  /*3250*/  FFMA R32, R31, R0, R32 ;  /* 0x000000001f207223 */ /* 0x000fce0000000020 */
.L_x_164:
[----:B------:R-:W-:Y:S05]  /*3260*/  BSYNC.RECONVERGENT B7 ;  /* 0x0000000000077941 */ /* 0x000fea0003800200 */
.L_x_162:
[----:B------:R-:W1:Y:S01]  /*3270*/  LDC.64 R30, c[0x0][0x380] ;  /* 0x0000e000ff1e7b82 */ /* 0x000e620000000a00 */
[----:B------:R-:W-:Y:S01]  /*3280*/  FMUL R32, R32, R28 ;  /* 0x0000001c20207220 */ /* 0x000fe20000400000 */
[----:B-----5:R-:W-:-:S03]  /*3290*/  FMUL R21, R3, R21 ;  /* 0x0000001503157220 */ /* 0x020fc60000400000 */
[----:B------:R-:W1:Y:S02]  /*32a0*/  F2I.TRUNC.NTZ R33, R32 ;  /* 0x0000002000217305 */ /* 0x000e64000020f100 */
[----:B-1----:R-:W-:-:S05]  /*32b0*/  IMAD.WIDE R30, R33, 0x4, R30 ;  /* 0x00000004211e7825 */ /* 0x002fca00078e021e */
[----:B------:R1:W-:Y:S02]  /*32c0*/  REDG.E.ADD.F32.FTZ.RN.STRONG.GPU desc[UR4][R30.64], R21 ;  /* 0x000000151e0079a6 */ /* 0x0003e4000c12f304 */
.L_x_161:
[----:B------:R-:W-:Y:S05]  /*32d0*/  BSYNC.RECONVERGENT B6 ;  /* 0x0000000000067941 */ /* 0x000fea0003800200 */
.L_x_160:
        /* <DEDUP_REMOVED lines=22> */
.L_x_168:
[----:B--2---:R-:W-:Y:S01]  /*3440*/  FMUL.FTZ R32, R31, R30 ;  /* 0x0000001e1f207220 */ /* 0x004fe20000410000 */
[----:B------:R-:W-:-:S03]  /*3450*/  FMUL.FTZ R0, R30, 0.5 ;  /* 0x3f0000001e007820 */ /* 0x000fc60000410000 */
[----:B------:R-:W-:-:S04]  /*3460*/  FFMA R31, -R32, R32, R31 ;  /* 0x00000020201f7223 */ /* 0x000fc8000000011f */
[----:B------:R-:W-:-:S07]  /*3470*/  FFMA R32, R31, R0, R32 ;  /* 0x000000001f207223 */ /* 0x000fce0000000020 */
.L_x_169:
[----:B------:R-:W-:Y:S05]  /*3480*/  BSYNC.RECONVERGENT B7 ;  /* 0x0000000000077941 */ /* 0x000fea0003800200 */
.L_x_167:
[----:B------:R-:W1:Y:S01]  /*3490*/  LDC.64 R30, c[0x0][0x380] ;  /* 0x0000e000ff1e7b82 */ /* 0x000e620000000a00 */
[----:B------:R-:W-:Y:S01]  /*34a0*/  FMUL R32, R32, R28 ;  /* 0x0000001c20207220 */ /* 0x000fe20000400000 */
[----:B-----5:R-:W-:-:S03]  /*34b0*/  FMUL R21, R3, R21 ;  /* 0x0000001503157220 */ /* 0x020fc60000400000 */
[----:B------:R-:W1:Y:S02]  /*34c0*/  F2I.TRUNC.NTZ R33, R32 ;  /* 0x0000002000217305 */ /* 0x000e64000020f100 */
[----:B-1----:R-:W-:-:S05]  /*34d0*/  IMAD.WIDE R30, R33, 0x4, R30 ;  /* 0x00000004211e7825 */ /* 0x002fca00078e021e */
[----:B------:R1:W-:Y:S02]  /*34e0*/  REDG.E.ADD.F32.FTZ.RN.STRONG.GPU desc[UR4][R30.64], R21 ;  /* 0x000000151e0079a6 */ /* 0x0003e4000c12f304 */
.L_x_166:
[----:B------:R-:W-:Y:S05]  /*34f0*/  BSYNC.RECONVERGENT B6 ;  /* 0x0000000000067941 */ /* 0x000fea0003800200 */
.L_x_165:
        /* <DEDUP_REMOVED lines=22> */
.L_x_173:
[----:B--2---:R-:W-:Y:S01]  /*3660*/  FMUL.FTZ R32, R31, R30 ;  /* 0x0000001e1f207220 */ /* 0x004fe20000410000 */
[----:B------:R-:W-:-:S03]  /*3670*/  FMUL.FTZ R0, R30, 0.5 ;  /* 0x3f0000001e007820 */ /* 0x000fc60000410000 */
[----:B------:R-:W-:-:S04]  /*3680*/  FFMA R31, -R32, R32, R31 ;  /* 0x00000020201f7223 */ /* 0x000fc8000000011f */
[----:B------:R-:W-:-:S07]  /*3690*/  FFMA R32, R31, R0, R32 ;  /* 0x000000001f207223 */ /* 0x000fce0000000020 */
.L_x_174:
[----:B------:R-:W-:Y:S05]  /*36a0*/  BSYNC.RECONVERGENT B7 ;  /* 0x0000000000077941 */ /* 0x000fea0003800200 */
.L_x_172:
[----:B------:R-:W1:Y:S01]  /*36b0*/  LDC.64 R30, c[0x0][0x380] ;  /* 0x0000e000ff1e7b82 */ /* 0x000e620000000a00 */
[----:B------:R-:W-:Y:S01]  /*36c0*/  FMUL R32, R32, R28 ;  /* 0x0000001c20207220 */ /* 0x000fe20000400000 */
[----:B-----5:R-:W-:-:S03]  /*36d0*/  FMUL R21, R3, R21 ;  /* 0x0000001503157220 */ /* 0x020fc60000400000 */
[----:B------:R-:W1:Y:S02]  /*36e0*/  F2I.TRUNC.NTZ R33, R32 ;  /* 0x0000002000217305 */ /* 0x000e64000020f100 */
[----:B-1----:R-:W-:-:S05]  /*36f0*/  IMAD.WIDE R30, R33, 0x4, R30 ;  /* 0x00000004211e7825 */ /* 0x002fca00078e021e */
[----:B------:R1:W-:Y:S02]  /*3700*/  REDG.E.ADD.F32.FTZ.RN.STRONG.GPU desc[UR4][R30.64], R21 ;  /* 0x000000151e0079a6 */ /* 0x0003e4000c12f304 */
.L_x_171:
[----:B------:R-:W-:Y:S05]  /*3710*/  BSYNC.RECONVERGENT B6 ;  /* 0x0000000000067941 */ /* 0x000fea0003800200 */
.L_x_170:
        /* <DEDUP_REMOVED lines=22> */
.L_x_178:
[----:B--2---:R-:W-:Y:S01]  /*3880*/  FMUL.FTZ R32, R31, R30 ;  /* 0x0000001e1f207220 */ /* 0x004fe20000410000 */
[----:B------:R-:W-:-:S03]  /*3890*/  FMUL.FTZ R0, R30, 0.5 ;  /* 0x3f0000001e007820 */ /* 0x000fc60000410000 */
[----:B------:R-:W-:-:S04]  /*38a0*/  FFMA R31, -R32, R32, R31 ;  /* 0x00000020201f7223 */ /* 0x000fc8000000011f */
[----:B------:R-:W-:-:S07]  /*38b0*/  FFMA R32, R31, R0, R32 ;  /* 0x000000001f207223 */ /* 0x000fce0000000020 */
.L_x_179:
[----:B------:R-:W-:Y:S05]  /*38c0*/  BSYNC.RECONVERGENT B7 ;  /* 0x0000000000077941 */ /* 0x000fea0003800200 */
.L_x_177:
[----:B------:R-:W1:Y:S01]  /*38d0*/  LDC.64 R30, c[0x0][0x380] ;  /* 0x0000e000ff1e7b82 */ /* 0x000e620000000a00 */
[----:B------:R-:W-:Y:S01]  /*38e0*/  FMUL R32, R32, R28 ;  /* 0x0000001c20207220 */ /* 0x000fe20000400000 */
[----:B-----5:R-:W-:-:S03]  /*38f0*/  FMUL R21, R3, R21 ;  /* 0x0000001503157220 */ /* 0x020fc60000400000 */
[----:B------:R-:W1:Y:S02]  /*3900*/  F2I.TRUNC.NTZ R33, R32 ;  /* 0x0000002000217305 */ /* 0x000e64000020f100 */
[----:B-1----:R-:W-:-:S05]  /*3910*/  IMAD.WIDE R30, R33, 0x4, R30 ;  /* 0x00000004211e7825 */ /* 0x002fca00078e021e */
[----:B------:R1:W-:Y:S02]  /*3920*/  REDG.E.ADD.F32.FTZ.RN.STRONG.GPU desc[UR4][R30.64], R21 ;  /* 0x000000151e0079a6 */ /* 0x0003e4000c12f304 */
.L_x_176:
[----:B------:R-:W-:Y:S05]  /*3930*/  BSYNC.RECONVERGENT B6 ;  /* 0x0000000000067941 */ /* 0x000fea0003800200 */
.L_x_175:
[----:B------:R-:W-:Y:S05]  /*3940*/  @P1 BRA `(.L_x_180) ;  /* 0xfffffff400cc1947 */ /* 0x000fea000383ffff */
[----:B------:R-:W-:Y:S05]  /*3950*/  BSYNC B0 ;  /* 0x0000000000007941 */ /* 0x000fea0003800000 */
.L_x_159:
[----:B------:R-:W-:-:S07]  /*3960*/  MOV R2, R7 ;  /* 0x0000000700027202 */ /* 0x000fce0000000f00 */
.L_x_158:
[----:B------:R-:W-:Y:S05]  /*3970*/  BSYNC B1 ;  /* 0x0000000000017941 */ /* 0x000fea0003800000 */
.L_x_157:
[----:B------:R-:W-:-:S13]  /*3980*/  LOP3.LUT P1, R0, R9, 0x3, RZ, 0xc0, !PT ;  /* 0x0000000309007812 */ /* 0x000fda000782c0ff */
        /* <DEDUP_REMOVED lines=27> */
.L_x_186:
[----:B--2---:R-:W-:Y:S01]  /*3b40*/  FMUL.FTZ R32, R31, R30 ;  /* 0x0000001e1f207220 */ /* 0x004fe20000410000 */
[----:B------:R-:W-:-:S03]  /*3b50*/  FMUL.FTZ R0, R30, 0.5 ;  /* 0x3f0000001e007820 */ /* 0x000fc60000410000 */
[----:B------:R-:W-:-:S04]  /*3b60*/  FFMA R31, -R32, R32, R31 ;  /* 0x00000020201f7223 */ /* 0x000fc8000000011f */
[----:B------:R-:W-:-:S07]  /*3b70*/  FFMA R32, R31, R0, R32 ;  /* 0x000000001f207223 */ /* 0x000fce0000000020 */
.L_x_187:
[----:B------:R-:W-:Y:S05]  /*3b80*/  BSYNC.RECONVERGENT B6 ;  /* 0x0000000000067941 */ /* 0x000fea0003800200 */
.L_x_185:
[----:B------:R-:W1:Y:S01]  /*3b90*/  LDC.64 R30, c[0x0][0x380] ;  /* 0x0000e000ff1e7b82 */ /* 0x000e620000000a00 */
[----:B------:R-:W-:Y:S01]  /*3ba0*/  FMUL R32, R32, R28 ;  /* 0x0000001c20207220 */ /* 0x000fe20000400000 */
[----:B-----5:R-:W-:-:S03]  /*3bb0*/  FMUL R21, R3, R21 ;  /* 0x0000001503157220 */ /* 0x020fc60000400000 */
[----:B------:R-:W1:Y:S02]  /*3bc0*/  F2I.TRUNC.NTZ R33, R32 ;  /* 0x0000002000217305 */ /* 0x000e64000020f100 */
[----:B-1----:R-:W-:-:S05]  /*3bd0*/  IMAD.WIDE R30, R33, 0x4, R30 ;  /* 0x00000004211e7825 */ /* 0x002fca00078e021e */
[----:B------:R1:W-:Y:S02]  /*3be0*/  REDG.E.ADD.F32.FTZ.RN.STRONG.GPU desc[UR4][R30.64], R21 ;  /* 0x000000151e0079a6 */ /* 0x0003e4000c12f304 */
.L_x_184:
[----:B------:R-:W-:Y:S05]  /*3bf0*/  BSYNC.RECONVERGENT B1 ;  /* 0x0000000000017941 */ /* 0x000fea0003800200 */
.L_x_183:
        /* <DEDUP_REMOVED lines=22> */
.L_x_191:
[----:B--2---:R-:W-:Y:S01]  /*3d60*/  FMUL.FTZ R32, R31, R30 ;  /* 0x0000001e1f207220 */ /* 0x004fe20000410000 */
[----:B------:R-:W-:-:S03]  /*3d70*/  FMUL.FTZ R0, R30, 0.5 ;  /* 0x3f0000001e007820 */ /* 0x000fc60000410000 */
[----:B------:R-:W-:-:S04]  /*3d80*/  FFMA R31, -R32, R32, R31 ;  /* 0x00000020201f7223 */ /* 0x000fc8000000011f */
[----:B------:R-:W-:-:S07]  /*3d90*/  FFMA R32, R31, R0, R32 ;  /* 0x000000001f207223 */ /* 0x000fce0000000020 */
.L_x_192:
[----:B------:R-:W-:Y:S05]  /*3da0*/  BSYNC.RECONVERGENT B6 ;  /* 0x0000000000067941 */ /* 0x000fea0003800200 */
.L_x_190:
[----:B------:R-:W1:Y:S01]  /*3db0*/  LDC.64 R30, c[0x0][0x380] ;  /* 0x0000e000ff1e7b82 */ /* 0x000e620000000a00 */
[----:B------:R-:W-:Y:S01]  /*3dc0*/  FMUL R32, R32, R28 ;  /* 0x0000001c20207220 */ /* 0x000fe20000400000 */
[----:B-----5:R-:W-:-:S03]  /*3dd0*/  FMUL R21, R3, R21 ;  /* 0x0000001503157220 */ /* 0x020fc60000400000 */
[----:B------:R-:W1:Y:S02]  /*3de0*/  F2I.TRUNC.NTZ R33, R32 ;  /* 0x0000002000217305 */ /* 0x000e64000020f100 */
[----:B-1----:R-:W-:-:S05]  /*3df0*/  IMAD.WIDE R30, R33, 0x4, R30 ;  /* 0x00000004211e7825 */ /* 0x002fca00078e021e */
[----:B------:R1:W-:Y:S02]  /*3e00*/  REDG.E.ADD.F32.FTZ.RN.STRONG.GPU desc[UR4][R30.64], R21 ;  /* 0x000000151e0079a6 */ /* 0x0003e4000c12f304 */
.L_x_189:
[----:B------:R-:W-:Y:S05]  /*3e10*/  BSYNC.RECONVERGENT B1 ;  /* 0x0000000000017941 */ /* 0x000fea0003800200 */
.L_x_188:
[----:B------:R-:W-:-:S07]  /*3e20*/  IADD3 R2, PT, PT, R2, 0x2, RZ ;  /* 0x0000000202027810 */ /* 0x000fce0007ffe0ff */
.L_x_182:
[----:B------:R-:W-:Y:S05]  /*3e30*/  BSYNC.RECONVERGENT B0 ;  /* 0x0000000000007941 */ /* 0x000fea0003800200 */
.L_x_181:
        /* <DEDUP_REMOVED lines=25> */
.L_x_194:
[----:B--2---:R-:W-:Y:S01]  /*3fd0*/  FMUL.FTZ R32, R5, R4 ;  /* 0x0000000405207220 */ /* 0x004fe20000410000 */
[----:B------:R-:W-:-:S03]  /*3fe0*/  FMUL.FTZ R0, R4, 0.5 ;  /* 0x3f00000004007820 */ /* 0x000fc60000410000 */
[----:B------:R-:W-:-:S04]  /*3ff0*/  FFMA R5, -R32, R32, R5 ;  /* 0x0000002020057223 */ /* 0x000fc80000000105 */
[----:B------:R-:W-:-:S07]  /*4000*/  FFMA R32, R5, R0, R32 ;  /* 0x0000000005207223 */ /* 0x000fce0000000020 */
.L_x_195:
[----:B------:R-:W-:Y:S05]  /*4010*/  BSYNC.RECONVERGENT B0 ;  /* 0x0000000000007941 */ /* 0x000fea0003800200 */
.L_x_193:
[----:B------:R-:W1:Y:S01]  /*4020*/  LDC.64 R4, c[0x0][0x380] ;  /* 0x0000e000ff047b82 */ /* 0x000e620000000a00 */
[----:B------:R-:W-:Y:S01]  /*4030*/  FMUL R32, R32, R28 ;  /* 0x0000001c20207220 */ /* 0x000fe20000400000 */
[----:B-----5:R-:W-:-:S03]  /*4040*/  FMUL R3, R3, R2 ;  /* 0x0000000203037220 */ /* 0x020fc60000400000 */
[----:B------:R-:W1:Y:S02]  /*4050*/  F2I.TRUNC.NTZ R21, R32 ;  /* 0x0000002000157305 */ /* 0x000e64000020f100 */
[----:B-1----:R-:W-:-:S05]  /*4060*/  IMAD.WIDE R4, R21, 0x4, R4 ;  /* 0x0000000415047825 */ /* 0x002fca00078e0204 */
[----:B------:R2:W-:Y:S02]  /*4070*/  REDG.E.ADD.F32.FTZ.RN.STRONG.GPU desc[UR4][R4.64], R3 ;  /* 0x00000003040079a6 */ /* 0x0005e4000c12f304 */
.L_x_156:
[----:B------:R-:W-:Y:S05]  /*4080*/  BSYNC B2 ;  /* 0x0000000000027941 */ /* 0x000fea0003800000 */
.L_x_155:
[----:B------:R-:W-:Y:S05]  /*4090*/  @P0 BRA `(.L_x_196) ;  /* 0xffffffec00ac0947 */ /* 0x000fea000383ffff */
.L_x_154:
[----:B------:R-:W-:Y:S05]  /*40a0*/  BSYNC B3 ;  /* 0x0000000000037941 */ /* 0x000fea0003800000 */
.L_x_153:
[----:B------:R-:W-:Y:S05]  /*40b0*/  @P2 BRA `(.L_x_197) ;  /* 0xffffffec00542947 */ /* 0x000fea000383ffff */
[----:B------:R-:W-:Y:S05]  /*40c0*/  BSYNC B4 ;  /* 0x0000000000047941 */ /* 0x000fea0003800000 */
.L_x_152:
[----:B------:R-:W-:Y:S05]  /*40d0*/  @P4 BRA `(.L_x_198) ;  /* 0xffffffec00204947 */ /* 0x000fea000383ffff */
.L_x_151:
[----:B------:R-:W-:Y:S05]  /*40e0*/  BSYNC B5 ;  /* 0x0000000000057941 */ /* 0x000fea0003800000 */
.L_x_150:
[----:B--2---:R-:W2:Y:S01]  /*40f0*/  LDC R3, c[0x0][0x390] ;  /* 0x0000e400ff037b82 */ /* 0x004ea20000000800 */
[----:B-----5:R-:W-:-:S04]  /*4100*/  IADD3 R24, PT, PT, R20, 0x1, RZ ;  /* 0x0000000114187810 */ /* 0x020fc80007ffe0ff */
[----:B--2---:R-:W-:-:S13]  /*4110*/  ISETP.GE.AND P0, PT, R24, R3, PT ;  /* 0x000000031800720c */ /* 0x004fda0003f06270 */
[----:B------:R-:W-:Y:S05]  /*4120*/  @P0 EXIT ;  /* 0x000000000000094d */ /* 0x000fea0003800000 */
[----:B-1----:R-:W1:Y:S01]  /*4130*/  LDC R25, c[0x0][0x398] ;  /* 0x0000e600ff197b82 */ /* 0x002e620000000800 */
[----:B------:R-:W-:-:S13]  /*4140*/  ISETP.GE.AND P0, PT, R3, 0x1, PT ;  /* 0x000000010300780c */ /* 0x000fda0003f06270 */
[----:B------:R-:W-:Y:S05]  /*4150*/  @!P0 EXIT ;  /* 0x000000000000894d */ /* 0x000fea0003800000 */
[----:B-1----:R-:W-:-:S07]  /*4160*/  FFMA R25, R25, R25, 1 ;  /* 0x3f80000019197423 */ /* 0x002fce0000000019 */
.L_x_247:
[----:B-12---:R-:W1:Y:S02]  /*4170*/  LDC.64 R2, c[0x0][0x388] ;  /* 0x0000e200ff027b82 */ /* 0x006e640000000a00 */
[----:B-1----:R-:W-:-:S06]  /*4180*/  IMAD.WIDE R2, R24, 0x18, R2 ;  /* 0x0000001818027825 */ /* 0x002fcc00078e0202 */
[----:B------:R-:W2:Y:S01]  /*4190*/  LDG.E R3, desc[UR4][R2.64] ;  /* 0x0000000402037981 */ /* 0x000ea2000c1e1900 */
[----:B------:R-:W-:Y:S01]  /*41a0*/  HFMA2 R15, -RZ, RZ, 0, 0 ;  /* 0x00000000ff0f7431 */ /* 0x000fe200000001ff */
[----:B------:R-:W-:Y:S01]  /*41b0*/  BSSY B5, `(.L_x_199) ;  /* 0x0000140000057945 */ /* 0x000fe20003800000 */
[----:B--2---:R-:W-:-:S04]  /*41c0*/  FADD R14, -R16, R3 ;  /* 0x00000003100e7221 */ /* 0x004fc80000000100 */
[----:B-----5:R-:W-:-:S07]  /*41d0*/  FMUL R14, R14, R14 ;  /* 0x0000000e0e0e7220 */ /* 0x020fce0000400000 */
.L_x_246:
[----:B-12---:R-:W1:Y:S01]  /*41e0*/  LDC.64 R2, c[0x0][0x388] ;  /* 0x0000e200ff027b82 */ /* 0x006e620000000a00 */
[----:B------:R-:W2:Y:S02]  /*41f0*/  LDCU UR6, c[0x0][0x390] ;  /* 0x00007200ff0677ac */ /* 0x000ea40008000800 */
[----:B--2---:R-:W-:-:S04]  /*4200*/  IMAD R13, R15, UR6, R24 ;  /* 0x000000060f0d7c24 */ /* 0x004fc8000f8e0218 */
[----:B-1----:R-:W-:-:S06]  /*4210*/  IMAD.WIDE R2, R13, 0x18, R2 ;  /* 0x000000180d027825 */ /* 0x002fcc00078e0202 */
[----:B------:R-:W2:Y:S01]  /*4220*/  LDG.E R2, desc[UR4][R2.64+0x4] ;  /* 0x0000040402027981 */ /* 0x000ea2000c1e1900 */
[----:B------:R-:W-:Y:S01]  /*4230*/  IADD3 R15, PT, PT, R15, 0x1, RZ ;  /* 0x000000010f0f7810 */ /* 0x000fe20007ffe0ff */
[----:B------:R-:W-:Y:S01]  /*4240*/  BSSY B4, `(.L_x_200) ;  /* 0x0000135000047945 */ /* 0x000fe20003800000 */
[----:B------:R-:W-:Y:S02]  /*4250*/  MOV R12, RZ ;  /* 0x000000ff000c7202 */ /* 0x000fe40000000f00 */
[----:B------:R-:W-:Y:S01]  /*4260*/  ISETP.NE.AND P4, PT, R15, UR6, PT ;  /* 0x000000060f007c0c */ /* 0x000fe2000bf85270 */
[----:B--2---:R-:W-:-:S04]  /*4270*/  FADD R11, -R17, R2 ;  /* 0x00000002110b7221 */ /* 0x004fc80000000100 */
[----:B-----5:R-:W-:-:S08]  /*4280*/  FMUL R11, R11, R11 ;  /* 0x0000000b0b0b7220 */ /* 0x020fd00000400000 */
.L_x_245:
[----:B-12---:R-:W1:Y:S01]  /*4290*/  LDC.64 R2, c[0x0][0x388] ;  /* 0x0000e200ff027b82 */ /* 0x006e620000000a00 */
[----:B-----5:R-:W-:Y:S01]  /*42a0*/  IMAD R5, R29, R12, R13 ;  /* 0x0000000c1d057224 */ /* 0x020fe200078e020d */
[----:B------:R-:W2:Y:S03]  /*42b0*/  LDCU UR6, c[0x0][0x390] ;  /* 0x00007200ff0677ac */ /* 0x000ea60008000800 */
[----:B-1----:R-:W-:-:S05]  /*42c0*/  IMAD.WIDE R2, R5, 0x18, R2 ;  /* 0x0000001805027825 */ /* 0x002fca00078e0202 */
[----:B------:R-:W3:Y:S01]  /*42d0*/  LDG.E R0, desc[UR4][R2.64+0x8] ;  /* 0x0000080402007981 */ /* 0x000ee2000c1e1900 */
[----:B------:R-:W-:Y:S01]  /*42e0*/  IADD3 R12, PT, PT, R12, 0x1, RZ ;  /* 0x000000010c0c7810 */ /* 0x000fe20007ffe0ff */
[----:B------:R-:W-:Y:S03]  /*42f0*/  BSSY B3, `(.L_x_201) ;  /* 0x0000128000037945 */ /* 0x000fe60003800000 */
[----:B--2---:R-:W-:Y:S01]  /*4300*/  ISETP.NE.AND P0, PT, R12, UR6, PT ;  /* 0x000000060c007c0c */ /* 0x004fe2000bf05270 */
[----:B---3--:R-:W-:-:S04]  /*4310*/  FADD R0, -R27, R0 ;  /* 0x000000001b007221 */ /* 0x008fc80000000100 */
[----:B------:R-:W-:-:S04]  /*4320*/  FFMA R5, R0, R0, R11 ;  /* 0x0000000000057223 */ /* 0x000fc8000000000b */
[----:B------:R-:W-:-:S05]  /*4330*/  FADD R5, R14, R5 ;  /* 0x000000050e057221 */ /* 0x000fca0000000000 */
        /* <DEDUP_REMOVED lines=9> */
[----:B--2---:R-:W-:-:S04]  /*43d0*/  LOP3.LUT R7, R9, 0x7ffffffc, RZ, 0xc0, !PT ;  /* 0x7ffffffc09077812 */ /* 0x004fc800078ec0ff */
[----:B-1----:R-:W-:-:S07]  /*43e0*/  IADD3 R7, PT, PT, -R7, RZ, RZ ;  /* 0x000000ff07077210 */ /* 0x002fce0007ffe1ff */
.L_x_244:
        /* <DEDUP_REMOVED lines=17> */
[----:B------:R-:W-:Y:S01]  /*4500*/  IADD3 R36, P2, PT, R20, 0x20, RZ ;  /* 0x0000002014247810 */ /* 0x000fe20007f5e0ff */
[----:B------:R-:W-:Y:S01]  /*4510*/  BSSY B0, `(.L_x_207) ;  /* 0x0000091000007945 */ /* 0x000fe20003800000 */
[----:B------:R-:W-:Y:S02]  /*4520*/  MOV R2, R7 ;  /* 0x0000000700027202 */ /* 0x000fe40000000f00 */
[----:B------:R-:W-:-:S09]  /*4530*/  IADD3.X R37, PT, PT, RZ, R21, RZ, P2, !PT ;  /* 0x00000015ff257210 */ /* 0x000fd200017fe4ff */
.L_x_228:
[----:B------:R-:W2:Y:S04]  /*4540*/  LD.E R0, desc[UR4][R36.64+-0x1c] ;  /* 0xffffe40424007980 */ /* 0x000ea8000c101900 */
[----:B-1----:R-:W3:Y:S04]  /*4550*/  LD.E R31, desc[UR4][R36.64+-0x20] ;  /* 0xffffe004241f7980 */ /* 0x002ee8000c101900 */
[----:B------:R-:W4:Y:S01]  /*4560*/  LD.E R33, desc[UR4][R36.64+-0x18] ;  /* 0xffffe80424217980 */ /* 0x000f22000c101900 */
[----:B------:R-:W-:Y:S01]  /*4570*/  IADD3 R2, PT, PT, R2, 0x4, RZ ;  /* 0x0000000402027810 */ /* 0x000fe20007ffe0ff */
        /* <DEDUP_REMOVED lines=21> */
.L_x_211:
[----:B--2---:R-:W-:Y:S01]  /*46d0*/  FMUL.FTZ R32, R31, R30 ;  /* 0x0000001e1f207220 */ /* 0x004fe20000410000 */
[----:B------:R-:W-:-:S03]  /*46e0*/  FMUL.FTZ R0, R30, 0.5 ;  /* 0x3f0000001e007820 */ /* 0x000fc60000410000 */
[----:B------:R-:W-:-:S04]  /*46f0*/  FFMA R31, -R32, R32, R31 ;  /* 0x00000020201f7223 */ /* 0x000fc8000000011f */
[----:B------:R-:W-:-:S07]  /*4700*/  FFMA R32, R31, R0, R32 ;  /* 0x000000001f207223 */ /* 0x000fce0000000020 */
.L_x_212:
[----:B------:R-:W-:Y:S05]  /*4710*/  BSYNC.RECONVERGENT B7 ;  /* 0x0000000000077941 */ /* 0x000fea0003800200 */
.L_x_210:
[----:B------:R-:W1:Y:S01]  /*4720*/  LDC.64 R30, c[0x0][0x380] ;  /* 0x0000e000ff1e7b82 */ /* 0x000e620000000a00 */
[----:B------:R-:W-:Y:S01]  /*4730*/  FMUL R32, R32, R28 ;  /* 0x0000001c20207220 */ /* 0x000fe20000400000 */
[----:B-----5:R-:W-:-:S03]  /*4740*/  FMUL R35, R3, R35 ;  /* 0x0000002303237220 */ /* 0x020fc60000400000 */
[----:B------:R-:W1:Y:S02]  /*4750*/  F2I.TRUNC.NTZ R33, R32 ;  /* 0x0000002000217305 */ /* 0x000e64000020f100 */
[----:B-1----:R-:W-:-:S05]  /*4760*/  IMAD.WIDE R30, R33, 0x4, R30 ;  /* 0x00000004211e7825 */ /* 0x002fca00078e021e */
[----:B------:R1:W-:Y:S02]  /*4770*/  REDG.E.ADD.F32.FTZ.RN.STRONG.GPU desc[UR4][R30.64], R35 ;  /* 0x000000231e0079a6 */ /* 0x0003e4000c12f304 */
.L_x_209:
[----:B------:R-:W-:Y:S05]  /*4780*/  BSYNC.RECONVERGENT B6 ;  /* 0x0000000000067941 */ /* 0x000fea0003800200 */
.L_x_208:
        /* <DEDUP_REMOVED lines=22> */
.L_x_216:
[----:B--2---:R-:W-:Y:S01]  /*48f0*/  FMUL.FTZ R32, R31, R30 ;  /* 0x0000001e1f207220 */ /* 0x004fe20000410000 */
[----:B------:R-:W-:-:S03]  /*4900*/  FMUL.FTZ R0, R30, 0.5 ;  /* 0x3f0000001e007820 */ /* 0x000fc60000410000 */
[----:B------:R-:W-:-:S04]  /*4910*/  FFMA R31, -R32, R32, R31 ;  /* 0x00000020201f7223 */ /* 0x000fc8000000011f */
[----:B------:R-:W-:-:S07]  /*4920*/  FFMA R32, R31, R0, R32 ;  /* 0x000000001f207223 */ /* 0x000fce0000000020 */
.L_x_217:
[----:B------:R-:W-:Y:S05]  /*4930*/  BSYNC.RECONVERGENT B7 ;  /* 0x0000000000077941 */ /* 0x000fea0003800200 */
.L_x_215:
[----:B------:R-:W1:Y:S01]  /*4940*/  LDC.64 R30, c[0x0][0x380] ;  /* 0x0000e000ff1e7b82 */ /* 0x000e620000000a00 */
[----:B------:R-:W-:Y:S01]  /*4950*/  FMUL R32, R32, R28 ;  /* 0x0000001c20207220 */ /* 0x000fe20000400000 */
[----:B-----5:R-:W-:-:S03]  /*4960*/  FMUL R35, R3, R35 ;  /* 0x0000002303237220 */ /* 0x020fc60000400000 */
[----:B------:R-:W1:Y:S02]  /*4970*/  F2I.TRUNC.NTZ R33, R32 ;  /* 0x0000002000217305 */ /* 0x000e64000020f100 */
[----:B-1----:R-:W-:-:S05]  /*4980*/  IMAD.WIDE R30, R33, 0x4, R30 ;  /* 0x00000004211e7825 */ /* 0x002fca00078e021e */
[----:B------:R1:W-:Y:S02]  /*4990*/  REDG.E.ADD.F32.FTZ.RN.STRONG.GPU desc[UR4][R30.64], R35 ;  /* 0x000000231e0079a6 */ /* 0x0003e4000c12f304 */
.L_x_214:
[----:B------:R-:W-:Y:S05]  /*49a0*/  BSYNC.RECONVERGENT B6 ;  /* 0x0000000000067941 */ /* 0x000fea0003800200 */
.L_x_213:
        /* <DEDUP_REMOVED lines=22> */
.L_x_221:
[----:B--2---:R-:W-:Y:S01]  /*4b10*/  FMUL.FTZ R32, R31, R30 ;  /* 0x0000001e1f207220 */ /* 0x004fe20000410000 */
[----:B------:R-:W-:-:S03]  /*4b20*/  FMUL.FTZ R0, R30, 0.5 ;  /* 0x3f0000001e007820 */ /* 0x000fc60000410000 */
[----:B------:R-:W-:-:S04]  /*4b30*/  FFMA R31, -R32, R32, R31 ;  /* 0x00000020201f7223 */ /* 0x000fc8000000011f */
[----:B------:R-:W-:-:S07]  /*4b40*/  FFMA R32, R31, R0, R32 ;  /* 0x000000001f207223 */ /* 0x000fce0000000020 */
.L_x_222:
[----:B------:R-:W-:Y:S05]  /*4b50*/  BSYNC.RECONVERGENT B7 ;  /* 0x0000000000077941 */ /* 0x000fea0003800200 */
.L_x_220:
[----:B------:R-:W1:Y:S01]  /*4b60*/  LDC.64 R30, c[0x0][0x380] ;  /* 0x0000e000ff1e7b82 */ /* 0x000e620000000a00 */
[----:B------:R-:W-:Y:S01]  /*4b70*/  FMUL R32, R32, R28 ;  /* 0x0000001c20207220 */ /* 0x000fe20000400000 */
[----:B-----5:R-:W-:-:S03]  /*4b80*/  FMUL R35, R3, R35 ;  /* 0x0000002303237220 */ /* 0x020fc60000400000 */
[----:B------:R-:W1:Y:S02]  /*4b90*/  F2I.TRUNC.NTZ R33, R32 ;  /* 0x0000002000217305 */ /* 0x000e64000020f100 */
[----:B-1----:R-:W-:-:S05]  /*4ba0*/  IMAD.WIDE R30, R33, 0x4, R30 ;  /* 0x00000004211e7825 */ /* 0x002fca00078e021e */
[----:B------:R1:W-:Y:S02]  /*4bb0*/  REDG.E.ADD.F32.FTZ.RN.STRONG.GPU desc[UR4][R30.64], R35 ;  /* 0x000000231e0079a6 */ /* 0x0003e4000c12f304 */
.L_x_219:
[----:B------:R-:W-:Y:S05]  /*4bc0*/  BSYNC.RECONVERGENT B6 ;  /* 0x0000000000067941 */ /* 0x000fea0003800200 */
.L_x_218:
        /* <DEDUP_REMOVED lines=22> */
.L_x_226:
[----:B--2---:R-:W-:Y:S01]  /*4d30*/  FMUL.FTZ R32, R31, R30 ;  /* 0x0000001e1f207220 */ /* 0x004fe20000410000 */
[----:B------:R-:W-:-:S03]  /*4d40*/  FMUL.FTZ R0, R30, 0.5 ;  /* 0x3f0000001e007820 */ /* 0x000fc60000410000 */
[----:B------:R-:W-:-:S04]  /*4d50*/  FFMA R31, -R32, R32, R31 ;  /* 0x00000020201f7223 */ /* 0x000fc8000000011f */
[----:B------:R-:W-:-:S07]  /*4d60*/  FFMA R32, R31, R0, R32 ;  /* 0x000000001f207223 */ /* 0x000fce0000000020 */
.L_x_227:
[----:B------:R-:W-:Y:S05]  /*4d70*/  BSYNC.RECONVERGENT B7 ;  /* 0x0000000000077941 */ /* 0x000fea0003800200 */
.L_x_225:
[----:B------:R-:W1:Y:S01]  /*4d80*/  LDC.64 R30, c[0x0][0x380] ;  /* 0x0000e000ff1e7b82 */ /* 0x000e620000000a00 */
[----:B------:R-:W-:Y:S01]  /*4d90*/  FMUL R32, R32, R28 ;  /* 0x0000001c20207220 */ /* 0x000fe20000400000 */
[----:B-----5:R-:W-:-:S03]  /*4da0*/  FMUL R35, R3, R35 ;  /* 0x0000002303237220 */ /* 0x020fc60000400000 */
[----:B------:R-:W1:Y:S02]  /*4db0*/  F2I.TRUNC.NTZ R33, R32 ;  /* 0x0000002000217305 */ /* 0x000e64000020f100 */
[----:B-1----:R-:W-:-:S05]  /*4dc0*/  IMAD.WIDE R30, R33, 0x4, R30 ;  /* 0x00000004211e7825 */ /* 0x002fca00078e021e */
[----:B------:R1:W-:Y:S02]  /*4dd0*/  REDG.E.ADD.F32.FTZ.RN.STRONG.GPU desc[UR4][R30.64], R35 ;  /* 0x000000231e0079a6 */ /* 0x0003e4000c12f304 */
.L_x_224:
[----:B------:R-:W-:Y:S05]  /*4de0*/  BSYNC.RECONVERGENT B6 ;  /* 0x0000000000067941 */ /* 0x000fea0003800200 */
.L_x_223:
[----:B------:R-:W-:-:S04]  /*4df0*/  IADD3 R36, P3, PT, R36, 0x40, RZ ;  /* 0x0000004024247810 */ /* 0x000fc80007f7e0ff */
[----:B------:R-:W-:Y:S01]  /*4e00*/  IADD3.X R37, PT, PT, RZ, R37, RZ, P3, !PT ;  /* 0x00000025ff257210 */ /* 0x000fe20001ffe4ff */
[----:B------:R-:W-:Y:S08]  /*4e10*/  @P2 BRA `(.L_x_228) ;  /* 0xfffffff400c82947 */ /* 0x000ff0000383ffff */
[----:B------:R-:W-:Y:S05]  /*4e20*/  BSYNC B0 ;  /* 0x0000000000007941 */ /* 0x000fea0003800000 */
.L_x_207:
[----:B------:R-:W-:-:S07]  /*4e30*/  LOP3.LUT R2, R9, 0x7ffffffc, RZ, 0xc0, !PT ;  /* 0x7ffffffc09027812 */ /* 0x000fce00078ec0ff */
.L_x_206:
[----:B------:R-:W-:Y:S05]  /*4e40*/  BSYNC B1 ;  /* 0x0000000000017941 */ /* 0x000fea0003800000 */
.L_x_205:
        /* <DEDUP_REMOVED lines=28> */
.L_x_234:
[----:B--2---:R-:W-:Y:S01]  /*5010*/  FMUL.FTZ R32, R31, R30 ;  /* 0x0000001e1f207220 */ /* 0x004fe20000410000 */
[----:B------:R-:W-:-:S03]  /*5020*/  FMUL.FTZ R0, R30, 0.5 ;  /* 0x3f0000001e007820 */ /* 0x000fc60000410000 */
[----:B------:R-:W-:-:S04]  /*5030*/  FFMA R31, -R32, R32, R31 ;  /* 0x00000020201f7223 */ /* 0x000fc8000000011f */
[----:B------:R-:W-:-:S07]  /*5040*/  FFMA R32, R31, R0, R32 ;  /* 0x000000001f207223 */ /* 0x000fce0000000020 */
.L_x_235:
[----:B------:R-:W-:Y:S05]  /*5050*/  BSYNC.RECONVERGENT B6 ;  /* 0x0000000000067941 */ /* 0x000fea0003800200 */
.L_x_233:
[----:B------:R-:W1:Y:S01]  /*5060*/  LDC.64 R30, c[0x0][0x380] ;  /* 0x0000e000ff1e7b82 */ /* 0x000e620000000a00 */
[----:B------:R-:W-:Y:S01]  /*5070*/  FMUL R32, R32, R28 ;  /* 0x0000001c20207220 */ /* 0x000fe20000400000 */
[----:B-----5:R-:W-:-:S03]  /*5080*/  FMUL R35, R3, R35 ;  /* 0x0000002303237220 */ /* 0x020fc60000400000 */
[----:B------:R-:W1:Y:S02]  /*5090*/  F2I.TRUNC.NTZ R33, R32 ;  /* 0x0000002000217305 */ /* 0x000e64000020f100 */
[----:B-1----:R-:W-:-:S05]  /*50a0*/  IMAD.WIDE R30, R33, 0x4, R30 ;  /* 0x00000004211e7825 */ /* 0x002fca00078e021e */
[----:B------:R1:W-:Y:S02]  /*50b0*/  REDG.E.ADD.F32.FTZ.RN.STRONG.GPU desc[UR4][R30.64], R35 ;  /* 0x000000231e0079a6 */ /* 0x0003e4000c12f304 */
.L_x_232:
[----:B------:R-:W-:Y:S05]  /*50c0*/  BSYNC.RECONVERGENT B1 ;  /* 0x0000000000017941 */ /* 0x000fea0003800200 */
.L_x_231:
        /* <DEDUP_REMOVED lines=22> */
.L_x_239:
[----:B--2---:R-:W-:Y:S01]  /*5230*/  FMUL.FTZ R32, R31, R30 ;  /* 0x0000001e1f207220 */ /* 0x004fe20000410000 */
[----:B------:R-:W-:-:S03]  /*5240*/  FMUL.FTZ R0, R30, 0.5 ;  /* 0x3f0000001e007820 */ /* 0x000fc60000410000 */
[----:B------:R-:W-:-:S04]  /*5250*/  FFMA R31, -R32, R32, R31 ;  /* 0x00000020201f7223 */ /* 0x000fc8000000011f */
[----:B------:R-:W-:-:S07]  /*5260*/  FFMA R32, R31, R0, R32 ;  /* 0x000000001f207223 */ /* 0x000fce0000000020 */
.L_x_240:
[----:B------:R-:W-:Y:S05]  /*5270*/  BSYNC.RECONVERGENT B6 ;  /* 0x0000000000067941 */ /* 0x000fea0003800200 */
.L_x_238:
[----:B------:R-:W1:Y:S01]  /*5280*/  LDC.64 R30, c[0x0][0x380] ;  /* 0x0000e000ff1e7b82 */ /* 0x000e620000000a00 */
[----:B------:R-:W-:Y:S01]  /*5290*/  FMUL R32, R32, R28 ;  /* 0x0000001c20207220 */ /* 0x000fe20000400000 */
[----:B-----5:R-:W-:-:S03]  /*52a0*/  FMUL R35, R3, R35 ;  /* 0x0000002303237220 */ /* 0x020fc60000400000 */
[----:B------:R-:W1:Y:S02]  /*52b0*/  F2I.TRUNC.NTZ R33, R32 ;  /* 0x0000002000217305 */ /* 0x000e64000020f100 */
[----:B-1----:R-:W-:-:S05]  /*52c0*/  IMAD.WIDE R30, R33, 0x4, R30 ;  /* 0x00000004211e7825 */ /* 0x002fca00078e021e */
[----:B------:R1:W-:Y:S02]  /*52d0*/  REDG.E.ADD.F32.FTZ.RN.STRONG.GPU desc[UR4][R30.64], R35 ;  /* 0x000000231e0079a6 */ /* 0x0003e4000c12f304 */
.L_x_237:
[----:B------:R-:W-:Y:S05]  /*52e0*/  BSYNC.RECONVERGENT B1 ;  /* 0x0000000000017941 */ /* 0x000fea0003800200 */
.L_x_236:
[----:B------:R-:W-:-:S07]  /*52f0*/  IADD3 R2, PT, PT, R2, 0x2, RZ ;  /* 0x0000000202027810 */ /* 0x000fce0007ffe0ff */
.L_x_230:
[----:B------:R-:W-:Y:S05]  /*5300*/  BSYNC.RECONVERGENT B0 ;  /* 0x0000000000007941 */ /* 0x000fea0003800200 */
.L_x_229:
        /* <DEDUP_REMOVED lines=25> */
.L_x_242:
[----:B--2---:R-:W-:Y:S01]  /*54a0*/  FMUL.FTZ R32, R5, R4 ;  /* 0x0000000405207220 */ /* 0x004fe20000410000 */
[----:B------:R-:W-:-:S03]  /*54b0*/  FMUL.FTZ R0, R4, 0.5 ;  /* 0x3f00000004007820 */ /* 0x000fc60000410000 */
[----:B------:R-:W-:-:S04]  /*54c0*/  FFMA R5, -R32, R32, R5 ;  /* 0x0000002020057223 */ /* 0x000fc80000000105 */
[----:B------:R-:W-:-:S07]  /*54d0*/  FFMA R32, R5, R0, R32 ;  /* 0x0000000005207223 */ /* 0x000fce0000000020 */
.L_x_243:
[----:B------:R-:W-:Y:S05]  /*54e0*/  BSYNC.RECONVERGENT B0 ;  /* 0x0000000000007941 */ /* 0x000fea0003800200 */
.L_x_241:
[----:B------:R-:W1:Y:S01]  /*54f0*/  LDC.64 R4, c[0x0][0x380] ;  /* 0x0000e000ff047b82 */ /* 0x000e620000000a00 */
[----:B------:R-:W-:Y:S01]  /*5500*/  FMUL R32, R32, R28 ;  /* 0x0000001c20207220 */ /* 0x000fe20000400000 */
[----:B-----5:R-:W-:-:S03]  /*5510*/  FMUL R3, R3, R2 ;  /* 0x0000000203037220 */ /* 0x020fc60000400000 */
[----:B------:R-:W1:Y:S02]  /*5520*/  F2I.TRUNC.NTZ R31, R32 ;  /* 0x00000020001f7305 */ /* 0x000e64000020f100 */
[----:B-1----:R-:W-:-:S05]  /*5530*/  IMAD.WIDE R4, R31, 0x4, R4 ;  /* 0x000000041f047825 */ /* 0x002fca00078e0204 */
[----:B------:R2:W-:Y:S02]  /*5540*/  REDG.E.ADD.F32.FTZ.RN.STRONG.GPU desc[UR4][R4.64], R3 ;  /* 0x00000003040079a6 */ /* 0x0005e4000c12f304 */
.L_x_204:
[----:B------:R-:W-:Y:S05]  /*5550*/  BSYNC B2 ;  /* 0x0000000000027941 */ /* 0x000fea0003800000 */
.L_x_203:
[----:B------:R-:W-:Y:S05]  /*5560*/  @P1 BRA `(.L_x_244) ;  /* 0xffffffec00a01947 */ /* 0x000fea000383ffff */
.L_x_202:
[----:B------:R-:W-:Y:S05]  /*5570*/  BSYNC B3 ;  /* 0x0000000000037941 */ /* 0x000fea0003800000 */
.L_x_201:
[----:B------:R-:W-:Y:S05]  /*5580*/  @P0 BRA `(.L_x_245) ;  /* 0xffffffec00400947 */ /* 0x000fea000383ffff */
[----:B------:R-:W-:Y:S05]  /*5590*/  BSYNC B4 ;  /* 0x0000000000047941 */ /* 0x000fea0003800000 */
.L_x_200:
[----:B------:R-:W-:Y:S05]  /*55a0*/  @P4 BRA `(.L_x_246) ;  /* 0xffffffec000c4947 */ /* 0x000fea000383ffff */
[----:B------:R-:W-:Y:S05]  /*55b0*/  BSYNC B5 ;  /* 0x0000000000057941 */ /* 0x000fea0003800000 */
.L_x_199:
[----:B------:R-:W3:Y:S01]  /*55c0*/  LDCU UR6, c[0x0][0x390] ;  /* 0x00007200ff0677ac */ /* 0x000ee20008000800 */
[----:B------:R-:W-:-:S04]  /*55d0*/  IADD3 R24, PT, PT, R24, 0x1, RZ ;  /* 0x0000000118187810 */ /* 0x000fc80007ffe0ff */
[----:B---3--:R-:W-:-:S13]  /*55e0*/  ISETP.NE.AND P0, PT, R24, UR6, PT ;  /* 0x0000000618007c0c */ /* 0x008fda000bf05270 */
[----:B------:R-:W-:Y:S05]  /*55f0*/  @P0 BRA `(.L_x_247) ;  /* 0xffffffe800dc0947 */ /* 0x000fea000383ffff */
[----:B------:R-:W-:Y:S05]  /*5600*/  EXIT ;  /* 0x000000000000794d */ /* 0x000fea0003800000 */
        .weak           $__internal_2_$__cuda_sm20_sqrt_rn_f32_slowpath
        .type           $__internal_2_$__cuda_sm20_sqrt_rn_f32_slowpath,@function
        .size           $__internal_2_$__cuda_sm20_sqrt_rn_f32_slowpath,($__internal_3_$__cuda_sm3x_div_rn_noftz_f32_slowpath - $__internal_2_$__cuda_sm20_sqrt_rn_f32_slowpath)
$__internal_2_$__cuda_sm20_sqrt_rn_f32_slowpath:
        /* <DEDUP_REMOVED lines=17> */
[----:B------:R-:W-:-:S03]  /*5720*/  @!P3 MOV R32, R0 ;  /* 0x000000000020b202 */ /* 0x000fc60000000f00 */
[----:B------:R-:W-:-:S07]  /*5730*/  @P3 FMUL.FTZ R32, R31, 2.3283064365386962891e-10 ;  /* 0x2f8000001f203820 */ /* 0x000fce0000410000 */
.L_x_248:
[----:B------:R-:W-:-:S04]  /*5740*/  HFMA2 R31, -RZ, RZ, 0, 0 ;  /* 0x00000000ff1f7431 */ /* 0x000fc800000001ff */
[----:B------:R-:W-:Y:S05]  /*5750*/  RET.REL.NODEC R30 `(_Z12make_histoXXPfP4Nodeiiffii) ;  /* 0xffffffa81e287950 */ /* 0x000fea0003c3ffff */
        .weak           $__internal_3_$__cuda_sm3x_div_rn_noftz_f32_slowpath
        .type           $__internal_3_$__cuda_sm3x_div_rn_noftz_f32_slowpath,@function
        .size           $__internal_3_$__cuda_sm3x_div_rn_noftz_f32_slowpath,(.L_x_261 - $__internal_3_$__cuda_sm3x_div_rn_noftz_f32_slowpath)
$__internal_3_$__cuda_sm3x_div_rn_noftz_f32_slowpath:
[----:B------:R-:W0:Y:S01]  /*5760*/  LDC R3, c[0x0][0x398] ;  /* 0x0000e600ff037b82 */ /* 0x000e220000000800 */
[----:B------:R-:W-:Y:S02]  /*5770*/  SHF.R.U32.HI R4, RZ, 0x17, R0 ;  /* 0x00000017ff047819 */ /* 0x000fe40000011600 */
[----:B------:R-:W-:Y:S02]  /*5780*/  MOV R6, R0 ;  /* 0x0000000000067202 */ /* 0x000fe40000000f00 */
        /* <DEDUP_REMOVED lines=31> */
[----:B------:R-:W-:-:S03]  /*5980*/  @!P1 FFMA R7, R3, 1.84467440737095516160e+19, RZ ;  /* 0x5f80000003079823 */ /* 0x000fc600000000ff */
[----:B------:R-:W-:-:S07]  /*5990*/  @!P1 IADD3 R8, PT, PT, R8, 0x40, RZ ;  /* 0x0000004008089810 */ /* 0x000fce0007ffe0ff */
.L_x_249:
        /* <DEDUP_REMOVED lines=16> */
[----:B------:R-:W-:-:S04]  /*5aa0*/  LOP3.LUT R0, R0, 0xff, RZ, 0xc0, !PT ;  /* 0x000000ff00007812 */ /* 0x000fc800078ec0ff */
[----:B------:R-:W-:-:S04]  /*5ab0*/  IADD3 R8, PT, PT, R0, R5, RZ ;  /* 0x0000000500087210 */ /* 0x000fc80007ffe0ff */
        /* <DEDUP_REMOVED lines=28> */
[----:B------:R-:W-:-:S04]  /*5c80*/  LOP3.LUT R0, R0, R5, RZ, 0xc0, !PT ;  /* 0x0000000500007212 */ /* 0x000fc800078ec0ff */
[----:B------:R-:W-:-:S04]  /*5c90*/  IADD3 R0, PT, PT, R7, R0, RZ ;  /* 0x0000000007007210 */ /* 0x000fc80007ffe0ff */
[----:B------:R-:W-:Y:S01]  /*5ca0*/  LOP3.LUT R3, R0, R3, RZ, 0xfc, !PT ;  /* 0x0000000300037212 */ /* 0x000fe200078efcff */
[----:B------:R-:W-:Y:S06]  /*5cb0*/  BRA `(.L_x_256) ;  /* 0x0000000000347947 */ /* 0x000fec0003800000 */
.L_x_255:
[----:B------:R-:W-:-:S04]  /*5cc0*/  LOP3.LUT R3, R3, 0x80000000, RZ, 0xc0, !PT ;  /* 0x8000000003037812 */ /* 0x000fc800078ec0ff */
[----:B------:R-:W-:Y:S01]  /*5cd0*/  LOP3.LUT R3, R3, 0x7f800000, RZ, 0xfc, !PT ;  /* 0x7f80000003037812 */ /* 0x000fe200078efcff */
[----:B------:R-:W-:Y:S06]  /*5ce0*/  BRA `(.L_x_256) ;  /* 0x0000000000287947 */ /* 0x000fec0003800000 */
.L_x_254:
[----:B------:R-:W-:Y:S01]  /*5cf0*/  LEA R3, R5, R3, 0x17 ;  /* 0x0000000305037211 */ /* 0x000fe200078eb8ff */
[----:B------:R-:W-:Y:S06]  /*5d00*/  BRA `(.L_x_256) ;  /* 0x0000000000207947 */ /* 0x000fec0003800000 */
.L_x_253:
[----:B------:R-:W-:-:S04]  /*5d10*/  LOP3.LUT R3, R7, 0x80000000, R6, 0x48, !PT ;  /* 0x8000000007037812 */ /* 0x000fc800078e4806 */
[----:B------:R-:W-:Y:S01]  /*5d20*/  LOP3.LUT R3, R3, 0x7f800000, RZ, 0xfc, !PT ;  /* 0x7f80000003037812 */ /* 0x000fe200078efcff */
[----:B------:R-:W-:Y:S06]  /*5d30*/  BRA `(.L_x_256) ;  /* 0x0000000000147947 */ /* 0x000fec0003800000 */
.L_x_252:
[----:B------:R-:W-:Y:S01]  /*5d40*/  LOP3.LUT R3, R7, 0x80000000, R6, 0x48, !PT ;  /* 0x8000000007037812 */ /* 0x000fe200078e4806 */
[----:B------:R-:W-:Y:S06]  /*5d50*/  BRA `(.L_x_256) ;  /* 0x00000000000c7947 */ /* 0x000fec0003800000 */
.L_x_251:
[----:B------:R-:W0:Y:S01]  /*5d60*/  MUFU.RSQ R3, -QNAN ;  /* 0xffc0000000037908 */ /* 0x000e220000001400 */
[----:B------:R-:W-:Y:S05]  /*5d70*/  BRA `(.L_x_256) ;  /* 0x0000000000047947 */ /* 0x000fea0003800000 */
.L_x_250:
[----:B------:R-:W-:-:S07]  /*5d80*/  FADD.FTZ R3, R0, R3 ;  /* 0x0000000300037221 */ /* 0x000fce0000010000 */
.L_x_256:
[----:B0-----:R-:W-:Y:S01]  /*5d90*/  MOV R28, R3 ;  /* 0x00000003001c7202 */ /* 0x001fe20000000f00 */
[----:B------:R-:W-:-:S04]  /*5da0*/  HFMA2 R3, -RZ, RZ, 0, 0 ;  /* 0x00000000ff037431 */ /* 0x000fc800000001ff */
[----:B------:R-:W-:Y:S05]  /*5db0*/  RET.REL.NODEC R2 `(_Z12make_histoXXPfP4Nodeiiffii) ;  /* 0xffffffa002907950 */ /* 0x000fea0003c3ffff */
.L_x_257:
        /* <DEDUP_REMOVED lines=12> */
.L_x_261:


//--------------------- .nv.shared.reserved.0     --------------------------
	.section	.nv.shared.reserved.0,"aw",@nobits
	.weak		__nv_reservedSMEM_offset_0_alias
	.size		__nv_reservedSMEM_offset_0_alias, 0, 64
	.other		__nv_reservedSMEM_offset_0_alias,@"STO_CUDA_RESERVED_SHARED STV_DEFAULT"
__nv_reservedSMEM_offset_0_alias:
	.zero		0
	.zero		64


//--------------------- .nv.constant0._Z12make_histoXYPfP4NodeS1_iiffii --------------------------
	.section	.nv.constant0._Z12make_histoXYPfP4NodeS1_iiffii,"a",@progbits
	.sectionflags	@""
	.align	4
.nv.constant0._Z12make_histoXYPfP4NodeS1_iiffii:
	.zero		944


//--------------------- .nv.constant0._Z12make_histoXXPfP4Nodeiiffii --------------------------
	.section	.nv.constant0._Z12make_histoXXPfP4Nodeiiffii,"a",@progbits
	.sectionflags	@""
	.align	4
.nv.constant0._Z12make_histoXXPfP4Nodeiiffii:
	.zero		936


//--------------------- SYMBOLS --------------------------

	.type		.nv.reservedSmem.offset0,@object
	.size		.nv.reservedSmem.offset0,0x4
